# CuTe-DSL kernel — source=cudnn_frontend_dsl family=gemm_amax
# config = {"ab_dtype": "Float8E4M3FN", "sf_vec": 32, "d_dtype": "Float8E4M3FN", "mma_mn": [256, 128], "cluster_mn": [2, 1]}


// ===== COMPILED SASS (sm_100a) =====

	.target	sm_100a

	.elftype	@"ET_EXEC"


//--------------------- .note.nv.tkinfo           --------------------------
	.section	.note.nv.tkinfo,"",@"SHT_NOTE"
	.sectionflags	@"SHF_NOTE_NV_TKINFO"
	.tkinfo
        /*0018*/ 	.word	0x00000081
        /*0030*/ 	.string	""
        /*0030*/ 	.string	"ptxas"
        /*0030*/ 	.string	"Cuda compilation tools, release 12.9, V12.9.83"
        /*0030*/ 	.string	"Build system must define TOOLS_VERSION_EXTENDED"
        /*0030*/ 	.string	"-O 3 -arch sm_100a "



//--------------------- .note.nv.cuver            --------------------------
	.section	.note.nv.cuver,"",@"SHT_NOTE"
	.sectionflags	@"SHF_NOTE_NV_CUVER"
        /*0018*/ 	.short	0x0001
        /*001a*/ 	.short	0x0064
        /*001c*/ 	.short	0x0001
        /*001e*/ 	.short	0x0000
        /*0020*/ 	.short	0x0001
        /*0022*/ 	.short	0x0000


//--------------------- .nv.info                  --------------------------
	.section	.nv.info,"",@"SHT_CUDA_INFO"
	.align	4


	//----- nvinfo : EIATTR_REGCOUNT
	.align		4
        /*0000*/ 	.byte	0x04, 0x2f
        /*0002*/ 	.short	(.L_6 - .L_5)
	.align		4
.L_5:
        /*0004*/ 	.word	index@(kernel_cutlass_kernel_cudnngemm_amaxdense_blockscaled_gemm_persistent_amaxSm100BlockScaledPersistentDenseGemmKernel_object_at__TiledMMA_ThrLayoutVMNK21111000_PermutationMNK____MMAAtom_Thr_0)
        /*0008*/ 	.word	0x0000003d


	//----- nvinfo : EIATTR_FRAME_SIZE
	.align		4
.L_6:
        /*000c*/ 	.byte	0x04, 0x11
        /*000e*/ 	.short	(.L_8 - .L_7)
	.align		4
.L_7:
        /*0010*/ 	.word	index@($__internal_2_$__cuda_sm10x_tcgen05_guardrail_trap_unallocated_columns_being_dealloced)
        /*0014*/ 	.word	0x00000000


	//----- nvinfo : EIATTR_FRAME_SIZE
	.align		4
.L_8:
        /*0018*/ 	.byte	0x04, 0x11
        /*001a*/ 	.short	(.L_10 - .L_9)
	.align		4
.L_9:
        /*001c*/ 	.word	index@($__internal_1_$__cuda_sm10x_tcgen05_guardrail_trap_phase_invalid_during_alloc)
        /*0020*/ 	.word	0x00000000


	//----- nvinfo : EIATTR_FRAME_SIZE
	.align		4
.L_10:
        /*0024*/ 	.byte	0x04, 0x11
        /*0026*/ 	.short	(.L_12 - .L_11)
	.align		4
.L_11:
        /*0028*/ 	.word	index@($__internal_0_$__cuda_sm10x_tcgen05_guardrail_trap_col_being_dealloced_not_returned_by_alloc)
        /*002c*/ 	.word	0x00000000


	//----- nvinfo : EIATTR_FRAME_SIZE
	.align		4
.L_12:
        /*0030*/ 	.byte	0x04, 0x11
        /*0032*/ 	.short	(.L_14 - .L_13)
	.align		4
.L_13:
        /*0034*/ 	.word	index@(kernel_cutlass_kernel_cudnngemm_amaxdense_blockscaled_gemm_persistent_amaxSm100BlockScaledPersistentDenseGemmKernel_object_at__TiledMMA_ThrLayoutVMNK21111000_PermutationMNK____MMAAtom_Thr_0)
        /*0038*/ 	.word	0x00000000


	//----- nvinfo : EIATTR_MIN_STACK_SIZE
	.align		4
.L_14:
        /*003c*/ 	.byte	0x04, 0x12
        /*003e*/ 	.short	(.L_16 - .L_15)
	.align		4
.L_15:
        /*0040*/ 	.word	index@(kernel_cutlass_kernel_cudnngemm_amaxdense_blockscaled_gemm_persistent_amaxSm100BlockScaledPersistentDenseGemmKernel_object_at__TiledMMA_ThrLayoutVMNK21111000_PermutationMNK____MMAAtom_Thr_0)
        /*0044*/ 	.word	0x00000000
.L_16:


//--------------------- .nv.info.kernel_cutlass_kernel_cudnngemm_amaxdense_blockscaled_gemm_persistent_amaxSm100BlockScaledPersistentDenseGemmKernel_object_at__TiledMMA_ThrLayoutVMNK21111000_PermutationMNK____MMAAtom_Thr_0 --------------------------
	.section	.nv.info.kernel_cutlass_kernel_cudnngemm_amaxdense_blockscaled_gemm_persistent_amaxSm100BlockScaledPersistentDenseGemmKernel_object_at__TiledMMA_ThrLayoutVMNK21111000_PermutationMNK____MMAAtom_Thr_0,"",@"SHT_CUDA_INFO"
	.sectionflags	@""
	.align	4


	//----- nvinfo : EIATTR_CUDA_API_VERSION
	.align		4
        /*0000*/ 	.byte	0x04, 0x37
        /*0002*/ 	.short	(.L_18 - .L_17)
.L_17:
        /*0004*/ 	.word	0x00000081


	//----- nvinfo : EIATTR_KPARAM_INFO
	.align		4
.L_18:
        /*0008*/ 	.byte	0x04, 0x17
        /*000a*/ 	.short	(.L_20 - .L_19)
.L_19:
        /*000c*/ 	.word	0x00000000
        /*0010*/ 	.short	0x000a
        /*0012*/ 	.short	0x02e0
        /*0014*/ 	.byte	0x00, 0xf0, 0x31, 0x00


	//----- nvinfo : EIATTR_KPARAM_INFO
	.align		4
.L_20:
        /*0018*/ 	.byte	0x04, 0x17
        /*001a*/ 	.short	(.L_22 - .L_21)
.L_21:
        /*001c*/ 	.word	0x00000000
        /*0020*/ 	.short	0x0009
        /*0022*/ 	.short	0x02d4
        /*0024*/ 	.byte	0x00, 0xf0, 0x31, 0x00


	//----- nvinfo : EIATTR_KPARAM_INFO
	.align		4
.L_22:
        /*0028*/ 	.byte	0x04, 0x17
        /*002a*/ 	.short	(.L_24 - .L_23)
.L_23:
        /*002c*/ 	.word	0x00000000
        /*0030*/ 	.short	0x0008
        /*0032*/ 	.short	0x02c8
        /*0034*/ 	.byte	0x00, 0xf0, 0x31, 0x00


	//----- nvinfo : EIATTR_KPARAM_INFO
	.align		4
.L_24:
        /*0038*/ 	.byte	0x04, 0x17
        /*003a*/ 	.short	(.L_26 - .L_25)
.L_25:
        /*003c*/ 	.word	0x00000000
        /*0040*/ 	.short	0x0007
        /*0042*/ 	.short	0x02c0
        /*0044*/ 	.byte	0x00, 0xf0, 0x21, 0x00


	//----- nvinfo : EIATTR_KPARAM_INFO
	.align		4
.L_26:
        /*0048*/ 	.byte	0x04, 0x17
        /*004a*/ 	.short	(.L_28 - .L_27)
.L_27:
        /*004c*/ 	.word	0x00000000
        /*0050*/ 	.short	0x0006
        /*0052*/ 	.short	0x0240
        /*0054*/ 	.byte	0x00, 0xf0, 0x01, 0x02


	//----- nvinfo : EIATTR_KPARAM_INFO
	.align		4
.L_28:
        /*0058*/ 	.byte	0x04, 0x17
        /*005a*/ 	.short	(.L_30 - .L_29)
.L_29:
        /*005c*/ 	.word	0x00000000
        /*0060*/ 	.short	0x0005
        /*0062*/ 	.short	0x01c0
        /*0064*/ 	.byte	0x00, 0xf0, 0x01, 0x02


	//----- nvinfo : EIATTR_KPARAM_INFO
	.align		4
.L_30:
        /*0068*/ 	.byte	0x04, 0x17
        /*006a*/ 	.short	(.L_32 - .L_31)
.L_31:
        /*006c*/ 	.word	0x00000000
        /*0070*/ 	.short	0x0004
        /*0072*/ 	.short	0x0140
        /*0074*/ 	.byte	0x00, 0xf0, 0x01, 0x02


	//----- nvinfo : EIATTR_KPARAM_INFO
	.align		4
.L_32:
        /*0078*/ 	.byte	0x04, 0x17
        /*007a*/ 	.short	(.L_34 - .L_33)
.L_33:
        /*007c*/ 	.word	0x00000000
        /*0080*/ 	.short	0x0003
        /*0082*/ 	.short	0x00c0
        /*0084*/ 	.byte	0x00, 0xf0, 0x01, 0x02


	//----- nvinfo : EIATTR_KPARAM_INFO
	.align		4
.L_34:
        /*0088*/ 	.byte	0x04, 0x17
        /*008a*/ 	.short	(.L_36 - .L_35)
.L_35:
        /*008c*/ 	.word	0x00000000
        /*0090*/ 	.short	0x0002
        /*0092*/ 	.short	0x0040
        /*0094*/ 	.byte	0x00, 0xf0, 0x01, 0x02


	//----- nvinfo : EIATTR_KPARAM_INFO
	.align		4
.L_36:
        /*0098*/ 	.byte	0x04, 0x17
        /*009a*/ 	.short	(.L_38 - .L_37)
.L_37:
        /*009c*/ 	.word	0x00000000
        /*00a0*/ 	.short	0x0001
        /*00a2*/ 	.short	0x000c
        /*00a4*/ 	.byte	0x00, 0xf0, 0x31, 0x00


	//----- nvinfo : EIATTR_KPARAM_INFO
	.align		4
.L_38:
        /*00a8*/ 	.byte	0x04, 0x17
        /*00aa*/ 	.short	(.L_40 - .L_39)
.L_39:
        /*00ac*/ 	.word	0x00000000
        /*00b0*/ 	.short	0x0000
        /*00b2*/ 	.short	0x0000
        /*00b4*/ 	.byte	0x00, 0xf0, 0x31, 0x00


	//----- nvinfo : EIATTR_AT_ENTRY_FRAGMENTS
	.align		4
.L_40:
        /*00b8*/ 	.byte	0x04, 0x4f
        /*00ba*/ 	.short	(.L_42 - .L_41)


	//   ....[0]....
.L_41:
        /*00bc*/ 	.word	0x00000004


	//   ....[1]....
        /*00c0*/ 	.word	0x00000005


	//----- nvinfo : EIATTR_RESERVED_SMEM_USED
	.align		4
.L_42:
        /*00c4*/ 	.byte	0x01, 0x41
	.zero		2


	//----- nvinfo : EIATTR_SPARSE_MMA_MASK
	.align		4
        /*00c8*/ 	.byte	0x03, 0x50
        /*00ca*/ 	.short	0x0000


	//----- nvinfo : EIATTR_TCGEN05_2CTA_USED
	.align		4
        /*00cc*/ 	.byte	0x01, 0x52
	.zero		2


	//----- nvinfo : EIATTR_MAXREG_COUNT
	.align		4
        /*00d0*/ 	.byte	0x03, 0x1b
        /*00d2*/ 	.short	0x00ff


	//----- nvinfo : EIATTR_NUM_BARRIERS
	.align		4
        /*00d4*/ 	.byte	0x02, 0x4c
        /*00d6*/ 	.byte	0x04
	.zero		1


	//----- nvinfo : EIATTR_INT_WARP_WIDE_INSTR_OFFSETS
	.align		4
        /*00d8*/ 	.byte	0x04, 0x31
        /*00da*/ 	.short	(.L_44 - .L_43)


	//   ....[0]....
.L_43:
        /*00dc*/ 	.word	0x00004520


	//   ....[1]....
        /*00e0*/ 	.word	0x00004560


	//----- nvinfo : EIATTR_COOP_GROUP_MASK_REGIDS
	.align		4
.L_44:
        /*00e4*/ 	.byte	0x04, 0x29
        /*00e6*/ 	.short	(.L_46 - .L_45)


	//   ....[0]....
.L_45:
        /*00e8*/ 	.word	0xffffffff


	//   ....[1]....
        /*00ec*/ 	.word	0xffffffff


	//   ....[2]....
        /*00f0*/ 	.word	0xffffffff


	//   ....[3]....
        /*00f4*/ 	.word	0xffffffff


	//   ....[4]....
        /*00f8*/ 	.word	0xffffffff


	//   ....[5]....
        /*00fc*/ 	.word	0xffffffff


	//   ....[6]....
        /*0100*/ 	.word	0xffffffff


	//   ....[7]....
        /*0104*/ 	.word	0xffffffff


	//----- nvinfo : EIATTR_COOP_GROUP_INSTR_OFFSETS
	.align		4
.L_46:
        /*0108*/ 	.byte	0x04, 0x28
        /*010a*/ 	.short	(.L_48 - .L_47)


	//   ....[0]....
.L_47:
        /*010c*/ 	.word	0x00000410


	//   ....[1]....
        /*0110*/ 	.word	0x000005c0


	//   ....[2]....
        /*0114*/ 	.word	0x00000710


	//   ....[3]....
        /*0118*/ 	.word	0x00001f30


	//   ....[4]....
        /*011c*/ 	.word	0x00002540


	//   ....[5]....
        /*0120*/ 	.word	0x00003fc0


	//   ....[6]....
        /*0124*/ 	.word	0x000043c0


	//   ....[7]....
        /*0128*/ 	.word	0x00004610


	//----- nvinfo : EIATTR_VRC_CTA_INIT_COUNT
	.align		4
.L_48:
        /*012c*/ 	.byte	0x02, 0x4a
        /*012e*/ 	.byte	0x80
	.zero		1


	//----- nvinfo : EIATTR_MBARRIER_INSTR_OFFSETS
	.align		4
        /*0130*/ 	.byte	0x04, 0x39
        /*0132*/ 	.short	(.L_50 - .L_49)


	//   ....[0]....
.L_49:
        /*0134*/ 	.word	0x000002c0
        /*0138*/ 	.word	0x000000ff
        /*013c*/ 	.word	0x00000000
        /*0140*/ 	.short	0x0100
        /*0142*/ 	.byte	0x05
	.zero		1


	//   ....[1]....
        /*0144*/ 	.word	0x000002d0
        /*0148*/ 	.word	0x000000ff
        /*014c*/ 	.word	0x00000008
        /*0150*/ 	.short	0x0100
        /*0152*/ 	.byte	0x05
	.zero		1


	//   ....[2]....
        /*0154*/ 	.word	0x000002e0
        /*0158*/ 	.word	0x000000ff
        /*015c*/ 	.word	0x00000010
        /*0160*/ 	.short	0x0100
        /*0162*/ 	.byte	0x05
	.zero		1


	//   ....[3]....
        /*0164*/ 	.word	0x000002f0
        /*0168*/ 	.word	0x000000ff
        /*016c*/ 	.word	0x00000018
        /*0170*/ 	.short	0x0100
        /*0172*/ 	.byte	0x05
	.zero		1


	//   ....[4]....
        /*0174*/ 	.word	0x00000300
        /*0178*/ 	.word	0x000000ff
        /*017c*/ 	.word	0x00000020
        /*0180*/ 	.short	0x0100
        /*0182*/ 	.byte	0x05
	.zero		1


	//   ....[5]....
        /*0184*/ 	.word	0x00000310
        /*0188*/ 	.word	0x000000ff
        /*018c*/ 	.word	0x00000028
        /*0190*/ 	.short	0x0100
        /*0192*/ 	.byte	0x05
	.zero		1


	//   ....[6]....
        /*0194*/ 	.word	0x00000320
        /*0198*/ 	.word	0x000000ff
        /*019c*/ 	.word	0x00000030
        /*01a0*/ 	.short	0x0100
        /*01a2*/ 	.byte	0x05
	.zero		1


	//   ....[7]....
        /*01a4*/ 	.word	0x00000330
        /*01a8*/ 	.word	0x000000ff
        /*01ac*/ 	.word	0x00000038
        /*01b0*/ 	.short	0x0100
        /*01b2*/ 	.byte	0x05
	.zero		1


	//   ....[8]....
        /*01b4*/ 	.word	0x00000340
        /*01b8*/ 	.word	0x000000ff
        /*01bc*/ 	.word	0x00000040
        /*01c0*/ 	.short	0x0100
        /*01c2*/ 	.byte	0x05
	.zero		1


	//   ....[9]....
        /*01c4*/ 	.word	0x00000350
        /*01c8*/ 	.word	0x000000ff
        /*01cc*/ 	.word	0x00000048
        /*01d0*/ 	.short	0x0100
        /*01d2*/ 	.byte	0x05
	.zero		1


	//   ....[10]....
        /*01d4*/ 	.word	0x00000360
        /*01d8*/ 	.word	0x000000ff
        /*01dc*/ 	.word	0x00000050
        /*01e0*/ 	.short	0x0100
        /*01e2*/ 	.byte	0x05
	.zero		1


	//   ....[11]....
        /*01e4*/ 	.word	0x00000370
        /*01e8*/ 	.word	0x000000ff
        /*01ec*/ 	.word	0x00000058
        /*01f0*/ 	.short	0x0100
        /*01f2*/ 	.byte	0x05
	.zero		1


	//   ....[12]....
        /*01f4*/ 	.word	0x00000380
        /*01f8*/ 	.word	0x000000ff
        /*01fc*/ 	.word	0x00000060
        /*0200*/ 	.short	0x0100
        /*0202*/ 	.byte	0x05
	.zero		1


	//   ....[13]....
        /*0204*/ 	.word	0x00000390
        /*0208*/ 	.word	0x000000ff
        /*020c*/ 	.word	0x00000068
        /*0210*/ 	.short	0x0100
        /*0212*/ 	.byte	0x05
	.zero		1


	//   ....[14]....
        /*0214*/ 	.word	0x000003a0
        /*0218*/ 	.word	0x000000ff
        /*021c*/ 	.word	0x00000070
        /*0220*/ 	.short	0x0100
        /*0222*/ 	.byte	0x05
	.zero		1


	//   ....[15]....
        /*0224*/ 	.word	0x000003b0
        /*0228*/ 	.word	0x000000ff
        /*022c*/ 	.word	0x00000078
        /*0230*/ 	.short	0x0100
        /*0232*/ 	.byte	0x05
	.zero		1


	//   ....[16]....
        /*0234*/ 	.word	0x00000530
        /*0238*/ 	.word	0x000000ff
        /*023c*/ 	.word	0x00000080
        /*0240*/ 	.short	0x0100
        /*0242*/ 	.byte	0x06
	.zero		1


	//   ....[17]....
        /*0244*/ 	.word	0x00000540
        /*0248*/ 	.word	0x000000ff
        /*024c*/ 	.word	0x00000088
        /*0250*/ 	.short	0x0100
        /*0252*/ 	.byte	0x06
	.zero		1


	//   ....[18]....
        /*0254*/ 	.word	0x00000550
        /*0258*/ 	.word	0x000000ff
        /*025c*/ 	.word	0x00000090
        /*0260*/ 	.short	0x0100
        /*0262*/ 	.byte	0x06
	.zero		1


	//   ....[19]....
        /*0264*/ 	.word	0x00000560
        /*0268*/ 	.word	0x000000ff
        /*026c*/ 	.word	0x00000098
        /*0270*/ 	.short	0x0100
        /*0272*/ 	.byte	0x06
	.zero		1


	//   ....[20]....
        /*0274*/ 	.word	0x000006b0
        /*0278*/ 	.word	0x000000ff
        /*027c*/ 	.word	0x000000a0
        /*0280*/ 	.short	0x0100
        /*0282*/ 	.byte	0x05
	.zero		1


	//   ....[21]....
        /*0284*/ 	.word	0x00000b30
        /*0288*/ 	.word	0x000000ff
        /*028c*/ 	.word	0x00000040
        /*0290*/ 	.short	0x010a
        /*0292*/ 	.byte	0x05
	.zero		1


	//   ....[22]....
        /*0294*/ 	.word	0x00000ce0
        /*0298*/ 	.word	0x000000ff
        /*029c*/ 	.word	0x00000040
        /*02a0*/ 	.short	0x010a
        /*02a2*/ 	.byte	0x19
	.zero		1


	//   ....[23]....
        /*02a4*/ 	.word	0x00000f50
        /*02a8*/ 	.word	0x000000ff
        /*02ac*/ 	.word	0x00000040
        /*02b0*/ 	.short	0x010a
        /*02b2*/ 	.byte	0x24
	.zero		1


	//   ....[24]....
        /*02b4*/ 	.word	0x00001370
        /*02b8*/ 	.word	0x000000ff
        /*02bc*/ 	.word	0x00000040
        /*02c0*/ 	.short	0x010a
        /*02c2*/ 	.byte	0x04
	.zero		1


	//   ....[25]....
        /*02c4*/ 	.word	0x00001990
        /*02c8*/ 	.word	0x000000ff
        /*02cc*/ 	.word	0x00000000
        /*02d0*/ 	.short	0x010a
        /*02d2*/ 	.byte	0x1a
	.zero		1


	//   ....[26]....
        /*02d4*/ 	.word	0x000019a0
        /*02d8*/ 	.word	0x000000ff
        /*02dc*/ 	.word	0x00000090
        /*02e0*/ 	.short	0x010a
        /*02e2*/ 	.byte	0x11
	.zero		1


	//   ....[27]....
        /*02e4*/ 	.word	0x00001b80
        /*02e8*/ 	.word	0x000000ff
        /*02ec*/ 	.word	0x00000000
        /*02f0*/ 	.short	0x010a
        /*02f2*/ 	.byte	0x10
	.zero		1


	//   ....[28]....
        /*02f4*/ 	.word	0x00001d10
        /*02f8*/ 	.word	0x000000ff
        /*02fc*/ 	.word	0x00000000
        /*0300*/ 	.short	0x010a
        /*0302*/ 	.byte	0x1a
	.zero		1


	//   ....[29]....
        /*0304*/ 	.word	0x00001ec0
        /*0308*/ 	.word	0x00000002
        /*030c*/ 	.word	0x00000090
        /*0310*/ 	.short	0x010a
        /*0312*/ 	.byte	0xff
	.zero		1


	//   ....[30]....
        /*0314*/ 	.word	0x000021b0
        /*0318*/ 	.word	0x00000004
        /*031c*/ 	.word	0x00000000
        /*0320*/ 	.short	0x010a
        /*0322*/ 	.byte	0xff
	.zero		1


	//   ....[31]....
        /*0324*/ 	.word	0x000021d0
        /*0328*/ 	.word	0x00000004
        /*032c*/ 	.word	0x00000000
        /*0330*/ 	.short	0x010a
        /*0332*/ 	.byte	0xff
	.zero		1


	//   ....[32]....
        /*0334*/ 	.word	0x000023b0
        /*0338*/ 	.word	0x00000004
        /*033c*/ 	.word	0x00000000
        /*0340*/ 	.short	0x010a
        /*0342*/ 	.byte	0xff
	.zero		1


	//   ....[33]....
        /*0344*/ 	.word	0x000023d0
        /*0348*/ 	.word	0x00000004
        /*034c*/ 	.word	0x00000000
        /*0350*/ 	.short	0x010a
        /*0352*/ 	.byte	0xff
	.zero		1


	//   ....[34]....
        /*0354*/ 	.word	0x000024c0
        /*0358*/ 	.word	0x00000004
        /*035c*/ 	.word	0x00000000
        /*0360*/ 	.short	0x0101
        /*0362*/ 	.byte	0xff
	.zero		1


	//   ....[35]....
        /*0364*/ 	.word	0x00002b10
        /*0368*/ 	.word	0x00000024
        /*036c*/ 	.word	0x00000080
        /*0370*/ 	.short	0x010a
        /*0372*/ 	.byte	0xff
	.zero		1


	//   ....[36]....
        /*0374*/ 	.word	0x00004220
        /*0378*/ 	.word	0x00000006
        /*037c*/ 	.word	0x00000000
        /*0380*/ 	.short	0x0101
        /*0382*/ 	.byte	0xff
	.zero		1


	//   ....[37]....
        /*0384*/ 	.word	0x00004390
        /*0388*/ 	.word	0x00000005
        /*038c*/ 	.word	0x00000000
        /*0390*/ 	.short	0x0101
        /*0392*/ 	.byte	0xff
	.zero		1


	//   ....[38]....
        /*0394*/ 	.word	0x000043a0
        /*0398*/ 	.word	0x00000000
        /*039c*/ 	.word	0x000000a0
        /*03a0*/ 	.short	0x010a
        /*03a2*/ 	.byte	0xff
	.zero		1


	//   ....[39]....
        /*03a4*/ 	.word	0x00004670
        /*03a8*/ 	.word	0x00000002
        /*03ac*/ 	.word	0x00000040
        /*03b0*/ 	.short	0x010a
        /*03b2*/ 	.byte	0xff
	.zero		1


	//   ....[40]....
        /*03b4*/ 	.word	0x000046f0
        /*03b8*/ 	.word	0x00000002
        /*03bc*/ 	.word	0x00000040
        /*03c0*/ 	.short	0x010a
        /*03c2*/ 	.byte	0xff
	.zero		1


	//   ....[41]....
        /*03c4*/ 	.word	0x00004770
        /*03c8*/ 	.word	0x00000002
        /*03cc*/ 	.word	0x00000090
        /*03d0*/ 	.short	0x010a
        /*03d2*/ 	.byte	0xff
	.zero		1


	//   ....[42]....
        /*03d4*/ 	.word	0x000047f0
        /*03d8*/ 	.word	0x00000002
        /*03dc*/ 	.word	0x00000000
        /*03e0*/ 	.short	0x010a
        /*03e2*/ 	.byte	0xff
	.zero		1


	//   ....[43]....
        /*03e4*/ 	.word	0x00004850
        /*03e8*/ 	.word	0x00000002
        /*03ec*/ 	.word	0x00000090
        /*03f0*/ 	.short	0x010a
        /*03f2*/ 	.byte	0xff
	.zero		1


	//   ....[44]....
        /*03f4*/ 	.word	0x000048b0
        /*03f8*/ 	.word	0x00000004
        /*03fc*/ 	.word	0x00000000
        /*0400*/ 	.short	0x010a
        /*0402*/ 	.byte	0xff
	.zero		1


	//   ....[45]....
        /*0404*/ 	.word	0x00004910
        /*0408*/ 	.word	0x00000004
        /*040c*/ 	.word	0x00000000
        /*0410*/ 	.short	0x010a
        /*0412*/ 	.byte	0xff
	.zero		1


	//   ....[46]....
        /*0414*/ 	.word	0x00004970
        /*0418*/ 	.word	0x00000024
        /*041c*/ 	.word	0x00000080
        /*0420*/ 	.short	0x010a
        /*0422*/ 	.byte	0xff
	.zero		1


	//   ....[47]....
        /*0424*/ 	.word	0x000049c0
        /*0428*/ 	.word	0x00000000
        /*042c*/ 	.word	0x000000a0
        /*0430*/ 	.short	0x010a
        /*0432*/ 	.byte	0xff
	.zero		1


	//----- nvinfo : EIATTR_NUM_MBARRIERS
	.align		4
.L_50:
        /*0434*/ 	.byte	0x03, 0x38
        /*0436*/ 	.short	0x0015


	//----- nvinfo : EIATTR_EXIT_INSTR_OFFSETS
	.align		4
        /*0438*/ 	.byte	0x04, 0x1c
        /*043a*/ 	.short	(.L_52 - .L_51)


	//   ....[0]....
.L_51:
        /*043c*/ 	.word	0x00001ef0


	//   ....[1]....
        /*0440*/ 	.word	0x00004630


	//----- nvinfo : EIATTR_REQNTID
	.align		4
.L_52:
        /*0444*/ 	.byte	0x04, 0x10
        /*0446*/ 	.short	(.L_54 - .L_53)
.L_53:
        /*0448*/ 	.word	0x000000c0
        /*044c*/ 	.word	0x00000001
        /*0450*/ 	.word	0x00000001


	//----- nvinfo : EIATTR_CRS_STACK_SIZE
	.align		4
.L_54:
        /*0454*/ 	.byte	0x04, 0x1e
        /*0456*/ 	.short	(.L_56 - .L_55)
.L_55:
        /*0458*/ 	.word	0x00000000


	//----- nvinfo : EIATTR_CBANK_PARAM_SIZE
	.align		4
.L_56:
        /*045c*/ 	.byte	0x03, 0x19
        /*045e*/ 	.short	0x02ec


	//----- nvinfo : EIATTR_PARAM_CBANK
	.align		4
        /*0460*/ 	.byte	0x04, 0x0a
        /*0462*/ 	.short	(.L_58 - .L_57)
	.align		4
.L_57:
        /*0464*/ 	.word	index@(.nv.constant0.kernel_cutlass_kernel_cudnngemm_amaxdense_blockscaled_gemm_persistent_amaxSm100BlockScaledPersistentDenseGemmKernel_object_at__TiledMMA_ThrLayoutVMNK21111000_PermutationMNK____MMAAtom_Thr_0)
        /*0468*/ 	.short	0x0380
        /*046a*/ 	.short	0x02ec


	//----- nvinfo : EIATTR_SW_WAR
	.align		4
.L_58:
        /*046c*/ 	.byte	0x04, 0x36
        /*046e*/ 	.short	(.L_60 - .L_59)
.L_59:
        /*0470*/ 	.word	0x00000008
.L_60:


//--------------------- .nv.compat                --------------------------
	.section	.nv.compat,"",@"SHT_CUDA_COMPAT_INFO"
	.align	4
        /*0000*/ 	.byte	0x02, 0x02, 0x02, 0x00, 0x02, 0x05, 0x05, 0x00, 0x02, 0x03, 0x01, 0x00, 0x02, 0x06, 0x01, 0x00


//--------------------- .nv.callgraph             --------------------------
	.section	.nv.callgraph,"",@"SHT_CUDA_CALLGRAPH"
	.align	4
	.sectionentsize	8
	.align		4
        /*0000*/ 	.word	0x00000000
	.align		4
        /*0004*/ 	.word	0xffffffff
	.align		4
        /*0008*/ 	.word	0x00000000
	.align		4
        /*000c*/ 	.word	0xfffffffe
	.align		4
        /*0010*/ 	.word	0x00000000
	.align		4
        /*0014*/ 	.word	0xfffffffd
	.align		4
        /*0018*/ 	.word	0x00000000
	.align		4
        /*001c*/ 	.word	0xfffffffc


//--------------------- .text.kernel_cutlass_kernel_cudnngemm_amaxdense_blockscaled_gemm_persistent_amaxSm100BlockScaledPersistentDenseGemmKernel_object_at__TiledMMA_ThrLayoutVMNK21111000_PermutationMNK____MMAAtom_Thr_0 --------------------------
	.section	.text.kernel_cutlass_kernel_cudnngemm_amaxdense_blockscaled_gemm_persistent_amaxSm100BlockScaledPersistentDenseGemmKernel_object_at__TiledMMA_ThrLayoutVMNK21111000_PermutationMNK____MMAAtom_Thr_0,"ax",@progbits
	.align	128
        .global         kernel_cutlass_kernel_cudnngemm_amaxdense_blockscaled_gemm_persistent_amaxSm100BlockScaledPersistentDenseGemmKernel_object_at__TiledMMA_ThrLayoutVMNK21111000_PermutationMNK____MMAAtom_Thr_0
        .type           kernel_cutlass_kernel_cudnngemm_amaxdense_blockscaled_gemm_persistent_amaxSm100BlockScaledPersistentDenseGemmKernel_object_at__TiledMMA_ThrLayoutVMNK21111000_PermutationMNK____MMAAtom_Thr_0,@function
        .size           kernel_cutlass_kernel_cudnngemm_amaxdense_blockscaled_gemm_persistent_amaxSm100BlockScaledPersistentDenseGemmKernel_object_at__TiledMMA_ThrLayoutVMNK21111000_PermutationMNK____MMAAtom_Thr_0,(.L_x_78 - kernel_cutlass_kernel_cudnngemm_amaxdense_blockscaled_gemm_persistent_amaxSm100BlockScaledPersistentDenseGemmKernel_object_at__TiledMMA_ThrLayoutVMNK21111000_PermutationMNK____MMAAtom_Thr_0)
        .other          kernel_cutlass_kernel_cudnngemm_amaxdense_blockscaled_gemm_persistent_amaxSm100BlockScaledPersistentDenseGemmKernel_object_at__TiledMMA_ThrLayoutVMNK21111000_PermutationMNK____MMAAtom_Thr_0,@"STO_CUDA_ENTRY STV_DEFAULT"
kernel_cutlass_kernel_cudnngemm_amaxdense_blockscaled_gemm_persistent_amaxSm100BlockScaledPersistentDenseGemmKernel_object_at__TiledMMA_ThrLayoutVMNK21111000_PermutationMNK____MMAAtom_Thr_0:
.text.kernel_cutlass_kernel_cudnngemm_amaxdense_blockscaled_gemm_persistent_amaxSm100BlockScaledPersistentDenseGemmKernel_object_at__TiledMMA_ThrLayoutVMNK21111000_PermutationMNK____MMAAtom_Thr_0:
[----:B------:R-:W1:Y:S01]  /*0000*/  LDC R1, c[0x0][0x37c] ;  /* 0x0000df00ff017b82 */ /* 0x000e620000000800 */
[----:B------:R-:W2:Y:S07]  /*0010*/  S2R R0, SR_TID.X ;  /* 0x0000000000007919 */ /* 0x000eae0000002100 */
[----:B------:R-:W3:Y:S01]  /*0020*/  S2UR UR12, SR_CgaCtaId ;  /* 0x00000000000c79c3 */ /* 0x000ee20000008800 */
[----:B------:R-:W4:Y:S01]  /*0030*/  LDCU.U8 UR6, c[0x0][0x382] ;  /* 0x00007040ff0677ac */ /* 0x000f220008000000 */
[----:B------:R-:W5:Y:S06]  /*0040*/  LDCU.U8 UR4, c[0x0][0x381] ;  /* 0x00007020ff0477ac */ /* 0x000f6c0008000000 */
[----:B------:R-:W2:Y:S01]  /*0050*/  S2UR UR32, SR_CTAID.X ;  /* 0x00000000002079c3 */ /* 0x000ea20000002500 */
[----:B------:R-:W2:Y:S01]  /*0060*/  LDCU UR5, c[0x0][0x36c] ;  /* 0x00006d80ff0577ac */ /* 0x000ea20008000800 */
[----:B----4-:R-:W-:-:S02]  /*0070*/  ULOP3.LUT UR6, UR6, 0x1, URZ, 0xc0, !UPT ;  /* 0x0000000106067892 */ /* 0x010fc4000f8ec0ff */
[----:B-----5:R-:W-:Y:S02]  /*0080*/  ULOP3.LUT UR4, UR4, 0x1, URZ, 0xc0, !UPT ;  /* 0x0000000104047892 */ /* 0x020fe4000f8ec0ff */
[----:B---3--:R-:W-:Y:S02]  /*0090*/  ULEA.HI UR31, UR12, UR12, URZ, 0x1 ;  /* 0x0000000c0c1f7291 */ /* 0x008fe4000f8f08ff */
[----:B--2---:R-:W-:Y:S02]  /*00a0*/  UISETP.EQ.U32.AND UP4, UPT, UR5, 0x1, UPT ;  /* 0x000000010500788c */ /* 0x004fe4000bf82070 */
[----:B------:R-:W-:Y:S01]  /*00b0*/  UISETP.NE.U32.AND UP6, UPT, UR6, 0x1, UPT ;  /* 0x000000010600788c */ /* 0x000fe2000bfc5070 */
[----:B------:R-:W-:Y:S01]  /*00c0*/  SHF.R.U32.HI R7, RZ, 0x5, R0 ;  /* 0x00000005ff077819 */ /* 0x000fe20000011600 */
[----:B------:R-:W-:Y:S02]  /*00d0*/  ULOP3.LUT UR32, UR32, 0x1, URZ, 0xc0, !UPT ;  /* 0x0000000120207892 */ /* 0x000fe4000f8ec0ff */
[----:B------:R-:W-:Y:S01]  /*00e0*/  ULOP3.LUT UR30, UR31, 0xfffffffe, URZ, 0xc0, !UPT ;  /* 0xfffffffe1f1e7892 */ /* 0x000fe2000f8ec0ff */
[C---:B------:R-:W-:Y:S01]  /*00f0*/  ISETP.NE.AND P1, PT, R7.reuse, 0x5, PT ;  /* 0x000000050700780c */ /* 0x040fe20003f25270 */
[----:B------:R-:W-:Y:S01]  /*0100*/  UISETP.NE.U32.AND UP5, UPT, UR4, 0x1, UPT ;  /* 0x000000010400788c */ /* 0x000fe2000bfa5070 */
[----:B------:R-:W-:-:S11]  /*0110*/  ISETP.NE.AND P0, PT, R7, RZ, PT ;  /* 0x000000ff0700720c */ /* 0x000fd60003f05270 */
[----:B-1----:R-:W-:Y:S05]  /*0120*/  @P1 BRA `(.L_x_0) ;  /* 0x0000000000441947 */ /* 0x002fea0003800000 */
[----:B------:R-:W1:Y:S02]  /*0130*/  LDCU.64 UR4, c[0x0][0x348] ;  /* 0x00006900ff0477ac */ /* 0x000e640008000a00 */
[----:B-1----:R-:W-:Y:S02]  /*0140*/  UIADD3 UR14, UP0, UPT, UR4, 0x40, URZ ;  /* 0x00000040040e7890 */ /* 0x002fe4000ff1e0ff */
[----:B------:R-:W-:Y:S02]  /*0150*/  UIADD3 UR10, UP3, UPT, UR4, 0xc0, URZ ;  /* 0x000000c0040a7890 */ /* 0x000fe4000ff7e0ff */
[----:B------:R-:W-:Y:S02]  /*0160*/  UIADD3 UR8, UP2, UPT, UR4, 0x140, URZ ;  /* 0x0000014004087890 */ /* 0x000fe4000ff5e0ff */
[----:B------:R-:W-:Y:S02]  /*0170*/  UIADD3 UR6, UP1, UPT, UR4, 0x1c0, URZ ;  /* 0x000001c004067890 */ /* 0x000fe4000ff3e0ff */
[----:B------:R-:W-:-:S02]  /*0180*/  UIADD3.X UR15, UPT, UPT, URZ, UR5, URZ, UP0, !UPT ;  /* 0x00000005ff0f7290 */ /* 0x000fc400087fe4ff */
[----:B------:R-:W-:Y:S02]  /*0190*/  UIADD3 UR4, UP0, UPT, UR4, 0x240, URZ ;  /* 0x0000024004047890 */ /* 0x000fe4000ff1e0ff */
[----:B------:R-:W-:Y:S02]  /*01a0*/  UIADD3.X UR11, UPT, UPT, URZ, UR5, URZ, UP3, !UPT ;  /* 0x00000005ff0b7290 */ /* 0x000fe40009ffe4ff */
[----:B------:R-:W-:Y:S02]  /*01b0*/  UIADD3.X UR9, UPT, UPT, URZ, UR5, URZ, UP2, !UPT ;  /* 0x00000005ff097290 */ /* 0x000fe400097fe4ff */
[----:B------:R-:W-:Y:S01]  /*01c0*/  UIADD3.X UR7, UPT, UPT, URZ, UR5, URZ, UP1, !UPT ;  /* 0x00000005ff077290 */ /* 0x000fe20008ffe4ff */
[----:B------:R1:W-:Y:S01]  /*01d0*/  UTMACCTL.PF [UR14] ;  /* 0x000000000e0079b9 */ /* 0x0003e20008040000 */
[----:B------:R-:W-:-:S03]  /*01e0*/  UIADD3.X UR5, UPT, UPT, URZ, UR5, URZ, UP0, !UPT ;  /* 0x00000005ff057290 */ /* 0x000fc600087fe4ff */
[----:B------:R1:W-:Y:S02]  /*01f0*/  UTMACCTL.PF [UR10] ;  /* 0x000000000a0079b9 */ /* 0x0003e40008040000 */
[----:B------:R1:W-:Y:S02]  /*0200*/  UTMACCTL.PF [UR8] ;  /* 0x00000000080079b9 */ /* 0x0003e40008040000 */
[----:B------:R1:W-:Y:S02]  /*0210*/  UTMACCTL.PF [UR6] ;  /* 0x00000000060079b9 */ /* 0x0003e40008040000 */
[----:B------:R1:W-:Y:S02]  /*0220*/  UTMACCTL.PF [UR4] ;  /* 0x00000000040079b9 */ /* 0x0003e40008040000 */
[----:B-1----:R-:W-:Y:S01]  /*0230*/  NOP ;  /* 0x0000000000007918 */ /* 0x002fe20000000000 */
.L_x_0:
[----:B------:R-:W-:Y:S05]  /*0240*/  @P0 BRA `(.L_x_1) ;  /* 0x0000000000600947 */ /* 0x000fea0003800000 */
[----:B------:R-:W-:Y:S01]  /*0250*/  UMOV UR5, 0x400 ;  /* 0x0000040000057882 */ /* 0x000fe20000000000 */
[----:B------:R-:W-:Y:S01]  /*0260*/  UMOV UR4, 0x1 ;  /* 0x0000000100047882 */ /* 0x000fe20000000000 */
[----:B------:R-:W-:Y:S02]  /*0270*/  ULEA UR5, UR12, UR5, 0x18 ;  /* 0x000000050c057291 */ /* 0x000fe4000f8ec0ff */
[----:B------:R-:W-:-:S04]  /*0280*/  UIADD3 UR6, UPT, UPT, -UR4, 0x100000, URZ ;  /* 0x0010000004067890 */ /* 0x000fc8000fffe1ff */
[----:B------:R-:W-:Y:S02]  /*0290*/  USHF.L.U32 UR7, UR6, 0xb, URZ ;  /* 0x0000000b06077899 */ /* 0x000fe400080006ff */
[----:B------:R-:W-:Y:S01]  /*02a0*/  USHF.L.U32 UR6, UR6, 0x1, URZ ;  /* 0x0000000106067899 */ /* 0x000fe200080006ff */
[----:B------:R-:W1:Y:S11]  /*02b0*/  FENCE.VIEW.ASYNC.S ;  /* 0x00000000000073c6 */ /* 0x000e760000000000 */
[----:B-1----:R1:W2:Y:S01]  /*02c0*/  SYNCS.EXCH.64 URZ, [UR5], UR6 ;  /* 0x0000000605ff75b2 */ /* 0x0022a20008000100 */
[----:B------:R1:W3:Y:S01]  /*02d0*/  SYNCS.EXCH.64 URZ, [UR5+0x8], UR6 ;  /* 0x0000080605ff75b2 */ /* 0x0002e20008000100 */
[----:B------:R1:W4:Y:S01]  /*02e0*/  SYNCS.EXCH.64 URZ, [UR5+0x10], UR6 ;  /* 0x0000100605ff75b2 */ /* 0x0003220008000100 */
[----:B------:R1:W5:Y:S01]  /*02f0*/  SYNCS.EXCH.64 URZ, [UR5+0x18], UR6 ;  /* 0x0000180605ff75b2 */ /* 0x0003620008000100 */
[----:B------:R1:W1:Y:S01]  /*0300*/  SYNCS.EXCH.64 URZ, [UR5+0x20], UR6 ;  /* 0x0000200605ff75b2 */ /* 0x0002620008000100 */
        /* <DEDUP_REMOVED lines=11> */
[----:B------:R-:W-:Y:S01]  /*03c0*/  NOP ;  /* 0x0000000000007918 */ /* 0x000fe20000000000 */
.L_x_1:
[----:B------:R-:W-:Y:S01]  /*03d0*/  NOP ;  /* 0x0000000000007918 */ /* 0x000fe20000000000 */
[----:B------:R-:W-:Y:S05]  /*03e0*/  BRA.U !UP4, `(.L_x_2) ;  /* 0x000000010c087547 */ /* 0x000fea000b800000 */
[----:B-12345:R-:W-:Y:S01]  /*03f0*/  UCGABAR_ARV ;  /* 0x00000000000079c7 */ /* 0x03efe20008000000 */
[----:B------:R-:W-:Y:S05]  /*0400*/  BRA `(.L_x_3) ;  /* 0x0000000000047947 */ /* 0x000fea0003800000 */
.L_x_2:
[----:B-12345:R-:W-:Y:S01]  /*0410*/  NOP ;  /* 0x0000000000007918 */ /* 0x03efe20000000000 */
.L_x_3:
[----:B------:R-:W-:Y:S05]  /*0420*/  BRA.U !UP4, `(.L_x_4) ;  /* 0x000000010c0c7547 */ /* 0x000fea000b800000 */
[----:B------:R-:W-:Y:S01]  /*0430*/  UCGABAR_WAIT ;  /* 0x0000000000007dc7 */ /* 0x000fe20008000000 */
[----:B------:R-:W-:Y:S01]  /*0440*/  CCTL.IVALL ;  /* 0x00000000ff00798f */ /* 0x000fe20002000000 */
[----:B------:R-:W-:Y:S05]  /*0450*/  BRA `(.L_x_5) ;  /* 0x0000000000047947 */ /* 0x000fea0003800000 */
.L_x_4:
[----:B------:R-:W-:Y:S06]  /*0460*/  BAR.SYNC.DEFER_BLOCKING 0x0 ;  /* 0x0000000000007b1d */ /* 0x000fec0000010000 */
.L_x_5:
[----:B------:R-:W-:Y:S05]  /*0470*/  @P0 BRA `(.L_x_6) ;  /* 0x0000000000400947 */ /* 0x000fea0003800000 */
[----:B------:R-:W-:Y:S01]  /*0480*/  UMOV UR6, 0x400 ;  /* 0x0000040000067882 */ /* 0x000fe20000000000 */
[----:B------:R-:W-:Y:S01]  /*0490*/  UMOV UR5, 0x1 ;  /* 0x0000000100057882 */ /* 0x000fe20000000000 */
[----:B------:R-:W-:Y:S01]  /*04a0*/  UMOV UR4, 0x8 ;  /* 0x0000000800047882 */ /* 0x000fe20000000000 */
[----:B------:R-:W-:Y:S02]  /*04b0*/  ULEA UR6, UR12, UR6, 0x18 ;  /* 0x000000060c067291 */ /* 0x000fe4000f8ec0ff */
[----:B------:R-:W-:-:S04]  /*04c0*/  UIADD3 UR8, UPT, UPT, -UR5, 0x100000, URZ ;  /* 0x0010000005087890 */ /* 0x000fc8000fffe1ff */
[----:B------:R-:W-:Y:S02]  /*04d0*/  USHF.L.U32 UR9, UR8, 0xb, URZ ;  /* 0x0000000b08097899 */ /* 0x000fe400080006ff */
[----:B------:R-:W-:Y:S02]  /*04e0*/  USHF.L.U32 UR8, UR8, 0x1, URZ ;  /* 0x0000000108087899 */ /* 0x000fe400080006ff */
[----:B------:R-:W-:-:S04]  /*04f0*/  UIADD3 UR4, UPT, UPT, -UR4, 0x100000, URZ ;  /* 0x0010000004047890 */ /* 0x000fc8000fffe1ff */
[----:B------:R-:W-:Y:S02]  /*0500*/  USHF.L.U32 UR5, UR4, 0xb, URZ ;  /* 0x0000000b04057899 */ /* 0x000fe400080006ff */
[----:B------:R-:W-:Y:S01]  /*0510*/  USHF.L.U32 UR4, UR4, 0x1, URZ ;  /* 0x0000000104047899 */ /* 0x000fe200080006ff */
[----:B------:R-:W1:Y:S03]  /*0520*/  FENCE.VIEW.ASYNC.S ;  /* 0x00000000000073c6 */ /* 0x000e660000000000 */
[----:B-1----:R1:W2:Y:S01]  /*0530*/  SYNCS.EXCH.64 URZ, [UR6+0x80], UR8 ;  /* 0x0000800806ff75b2 */ /* 0x0022a20008000100 */
[----:B------:R1:W3:Y:S07]  /*0540*/  SYNCS.EXCH.64 URZ, [UR6+0x88], UR8 ;  /* 0x0000880806ff75b2 */ /* 0x0002ee0008000100 */
[----:B------:R1:W4:Y:S01]  /*0550*/  SYNCS.EXCH.64 URZ, [UR6+0x90], UR4 ;  /* 0x0000900406ff75b2 */ /* 0x0003220008000100 */
[----:B------:R1:W5:Y:S01]  /*0560*/  SYNCS.EXCH.64 URZ, [UR6+0x98], UR4 ;  /* 0x0000980406ff75b2 */ /* 0x0003620008000100 */
[----:B------:R-:W-:Y:S01]  /*0570*/  NOP ;  /* 0x0000000000007918 */ /* 0x000fe20000000000 */
.L_x_6:
[----:B------:R-:W-:Y:S01]  /*0580*/  NOP ;  /* 0x0000000000007918 */ /* 0x000fe20000000000 */
[----:B------:R-:W-:Y:S05]  /*0590*/  BRA.U !UP4, `(.L_x_7) ;  /* 0x000000010c087547 */ /* 0x000fea000b800000 */
[----:B--2345:R-:W-:Y:S01]  /*05a0*/  UCGABAR_ARV ;  /* 0x00000000000079c7 */ /* 0x03cfe20008000000 */
[----:B------:R-:W-:Y:S05]  /*05b0*/  BRA `(.L_x_8) ;  /* 0x0000000000047947 */ /* 0x000fea0003800000 */
.L_x_7:
[----:B--2345:R-:W-:Y:S01]  /*05c0*/  NOP ;  /* 0x0000000000007918 */ /* 0x03cfe20000000000 */
.L_x_8:
[----:B------:R-:W-:Y:S05]  /*05d0*/  BRA.U !UP4, `(.L_x_9) ;  /* 0x000000010c0c7547 */ /* 0x000fea000b800000 */
[----:B------:R-:W-:Y:S01]  /*05e0*/  UCGABAR_WAIT ;  /* 0x0000000000007dc7 */ /* 0x000fe20008000000 */
[----:B------:R-:W-:Y:S01]  /*05f0*/  CCTL.IVALL ;  /* 0x00000000ff00798f */ /* 0x000fe20002000000 */
[----:B------:R-:W-:Y:S05]  /*0600*/  BRA `(.L_x_10) ;  /* 0x0000000000047947 */ /* 0x000fea0003800000 */
.L_x_9:
[----:B------:R-:W-:Y:S06]  /*0610*/  BAR.SYNC.DEFER_BLOCKING 0x0 ;  /* 0x0000000000007b1d */ /* 0x000fec0000010000 */
.L_x_10:
[----:B------:R-:W-:Y:S05]  /*0620*/  @P1 BRA `(.L_x_11) ;  /* 0x0000000000281947 */ /* 0x000fea0003800000 */
[----:B-1----:R-:W-:Y:S01]  /*0630*/  UMOV UR5, 0x400 ;  /* 0x0000040000057882 */ /* 0x002fe20000000000 */
[----:B------:R-:W-:Y:S01]  /*0640*/  UMOV UR4, 0x20 ;  /* 0x0000002000047882 */ /* 0x000fe20000000000 */
[----:B------:R-:W-:Y:S02]  /*0650*/  ULEA UR5, UR12, UR5, 0x18 ;  /* 0x000000050c057291 */ /* 0x000fe4000f8ec0ff */
[----:B------:R-:W-:-:S04]  /*0660*/  UIADD3 UR6, UPT, UPT, -UR4, 0x100000, URZ ;  /* 0x0010000004067890 */ /* 0x000fc8000fffe1ff */
[----:B------:R-:W-:Y:S02]  /*0670*/  USHF.L.U32 UR7, UR6, 0xb, URZ ;  /* 0x0000000b06077899 */ /* 0x000fe400080006ff */
[----:B------:R-:W-:Y:S01]  /*0680*/  USHF.L.U32 UR6, UR6, 0x1, URZ ;  /* 0x0000000106067899 */ /* 0x000fe200080006ff */
[----:B------:R-:W-:Y:S01]  /*0690*/  ELECT P0, URZ, PT ;  /* 0x0000000000ff782f */ /* 0x000fe20003800000 */
[----:B------:R-:W1:Y:S10]  /*06a0*/  FENCE.VIEW.ASYNC.S ;  /* 0x00000000000073c6 */ /* 0x000e740000000000 */
[----:B-1----:R2:W3:Y:S02]  /*06b0*/  SYNCS.EXCH.64 URZ, [UR5+0xa0], UR6 ;  /* 0x0000a00605ff75b2 */ /* 0x0024e40008000100 */
[----:B--2---:R-:W-:Y:S01]  /*06c0*/  NOP ;  /* 0x0000000000007918 */ /* 0x004fe20000000000 */
.L_x_11:
[----:B------:R-:W-:Y:S01]  /*06d0*/  NOP ;  /* 0x0000000000007918 */ /* 0x000fe20000000000 */
[----:B------:R-:W-:Y:S05]  /*06e0*/  BRA.U !UP4, `(.L_x_12) ;  /* 0x000000010c087547 */ /* 0x000fea000b800000 */
[----:B---3--:R-:W-:Y:S01]  /*06f0*/  UCGABAR_ARV ;  /* 0x00000000000079c7 */ /* 0x008fe20008000000 */
[----:B------:R-:W-:Y:S05]  /*0700*/  BRA `(.L_x_13) ;  /* 0x0000000000047947 */ /* 0x000fea0003800000 */
.L_x_12:
[----:B---3--:R-:W-:Y:S01]  /*0710*/  NOP ;  /* 0x0000000000007918 */ /* 0x008fe20000000000 */
.L_x_13:
[----:B------:R-:W-:Y:S01]  /*0720*/  USHF.L.U32 UR29, UR32, 0x7, URZ ;  /* 0x00000007201d7899 */ /* 0x000fe200080006ff */
[----:B------:R-:W-:Y:S05]  /*0730*/  BRA.U !UP4, `(.L_x_14) ;  /* 0x000000010c0c7547 */ /* 0x000fea000b800000 */
[----:B------:R-:W-:Y:S01]  /*0740*/  UCGABAR_WAIT ;  /* 0x0000000000007dc7 */ /* 0x000fe20008000000 */
[----:B------:R-:W-:Y:S01]  /*0750*/  CCTL.IVALL ;  /* 0x00000000ff00798f */ /* 0x000fe20002000000 */
[----:B------:R-:W-:Y:S05]  /*0760*/  BRA `(.L_x_15) ;  /* 0x0000000000047947 */ /* 0x000fea0003800000 */
.L_x_14:
[----:B------:R-:W-:Y:S06]  /*0770*/  BAR.SYNC.DEFER_BLOCKING 0x0 ;  /* 0x0000000000007b1d */ /* 0x000fec0000010000 */
.L_x_15:
[----:B------:R-:W2:Y:S01]  /*0780*/  LDCU.U8 UR23, c[0x0][0x650] ;  /* 0x0000ca00ff1777ac */ /* 0x000ea20008000000 */
[----:B------:R-:W3:Y:S01]  /*0790*/  LDCU.U8 UR22, c[0x0][0x651] ;  /* 0x0000ca20ff1677ac */ /* 0x000ee20008000000 */
[----:B------:R-:W4:Y:S01]  /*07a0*/  LDCU.U8 UR21, c[0x0][0x65c] ;  /* 0x0000cb80ff1577ac */ /* 0x000f220008000000 */
[----:B------:R-:W5:Y:S01]  /*07b0*/  LDCU.U8 UR15, c[0x0][0x65d] ;  /* 0x0000cba0ff0f77ac */ /* 0x000f620008000000 */
[----:B------:R-:W1:Y:S01]  /*07c0*/  LDCU.U8 UR14, c[0x0][0x668] ;  /* 0x0000cd00ff0e77ac */ /* 0x000e620008000000 */
[----:B------:R-:W1:Y:S01]  /*07d0*/  LDCU.U8 UR13, c[0x0][0x669] ;  /* 0x0000cd20ff0d77ac */ /* 0x000e620008000000 */
[----:B------:R-:W-:Y:S01]  /*07e0*/  UIADD3 UR28, UPT, UPT, -UR30, UR12, URZ ;  /* 0x0000000c1e1c7290 */ /* 0x000fe2000fffe1ff */
[----:B------:R-:W-:Y:S05]  /*07f0*/  @P1 BRA `(.L_x_16) ;  /* 0x0000000800f41947 */ /* 0x000fea0003800000 */
[----:B------:R-:W5:Y:S01]  /*0800*/  S2UR UR40, SR_CTAID.Z ;  /* 0x00000000002879c3 */ /* 0x000f620000002700 */
[----:B------:R-:W-:Y:S01]  /*0810*/  UMOV UR39, 0x1 ;  /* 0x0000000100277882 */ /* 0x000fe20000000000 */
[----:B------:R-:W-:Y:S01]  /*0820*/  UMOV UR38, URZ ;  /* 0x000000ff00267c82 */ /* 0x000fe20008000000 */
[----:B-----5:R-:W-:-:S09]  /*0830*/  UISETP.GT.U32.AND UP0, UPT, UR40, 0x1ff, UPT ;  /* 0x000001ff2800788c */ /* 0x020fd2000bf04070 */
[----:B------:R-:W-:Y:S05]  /*0840*/  BRA.U UP0, `(.L_x_17) ;  /* 0x00000009003c7547 */ /* 0x000fea000b800000 */
[----:B-1----:R-:W1:Y:S01]  /*0850*/  LDCU.64 UR4, c[0x0][0x648] ;  /* 0x0000c900ff0477ac */ /* 0x002e620008000a00 */
[----:B------:R-:W5:Y:S01]  /*0860*/  S2UR UR34, SR_CgaCtaId ;  /* 0x00000000002279c3 */ /* 0x000f620000008800 */
[----:B------:R-:W4:Y:S01]  /*0870*/  LDCU UR8, c[0x0][0x658] ;  /* 0x0000cb00ff0877ac */ /* 0x000f220008000800 */
[----:B------:R-:W3:Y:S01]  /*0880*/  LDCU UR12, c[0x0][0x374] ;  /* 0x00006e80ff0c77ac */ /* 0x000ee20008000800 */
[----:B------:R-:W-:Y:S01]  /*0890*/  UMOV UR16, 0x400 ;  /* 0x0000040000107882 */ /* 0x000fe20000000000 */
[----:B------:R-:W2:Y:S01]  /*08a0*/  LDCU.64 UR50, c[0x0][0x348] ;  /* 0x00006900ff3277ac */ /* 0x000ea20008000a00 */
[----:B------:R-:W-:Y:S02]  /*08b0*/  USHF.L.U32 UR10, UR28, 0x7, URZ ;  /* 0x000000071c0a7899 */ /* 0x000fe400080006ff */
[----:B-1----:R-:W-:Y:S01]  /*08c0*/  UIMAD.WIDE.U32 UR6, UR40, UR5, URZ ;  /* 0x00000005280672a5 */ /* 0x002fe2000f8e00ff */
[----:B------:R-:W-:Y:S01]  /*08d0*/  UMOV UR38, URZ ;  /* 0x000000ff00267c82 */ /* 0x000fe20008000000 */
[----:B------:R-:W-:-:S02]  /*08e0*/  UMOV UR39, 0x1 ;  /* 0x0000000100277882 */ /* 0x000fc40000000000 */
[----:B------:R-:W-:Y:S02]  /*08f0*/  UIADD3 UR5, UPT, UPT, -UR7, UR40, URZ ;  /* 0x0000002807057290 */ /* 0x000fe4000fffe1ff */
[----:B-----5:R-:W-:Y:S02]  /*0900*/  ULEA UR34, UR34, UR16, 0x18 ;  /* 0x0000001022227291 */ /* 0x020fe4000f8ec0ff */
[----:B--2---:R-:W-:-:S03]  /*0910*/  USHF.R.U32.HI UR5, URZ, UR23, UR5 ;  /* 0x00000017ff057299 */ /* 0x004fc60008011605 */
[----:B------:R-:W1:Y:S01]  /*0920*/  LDCU UR6, c[0x0][0x654] ;  /* 0x0000ca80ff0677ac */ /* 0x000e620008000800 */
[----:B------:R-:W-:-:S04]  /*0930*/  UIADD3 UR7, UPT, UPT, UR7, UR5, URZ ;  /* 0x0000000507077290 */ /* 0x000fc8000fffe0ff */
[----:B---3--:R-:W-:-:S04]  /*0940*/  USHF.R.U32.HI UR7, URZ, UR22, UR7 ;  /* 0x00000016ff077299 */ /* 0x008fc80008011607 */
[----:B------:R-:W-:-:S04]  /*0950*/  UIADD3 UR7, UPT, UPT, -UR7, URZ, URZ ;  /* 0x000000ff07077290 */ /* 0x000fc8000fffe1ff */
[----:B------:R-:W-:Y:S01]  /*0960*/  UIMAD UR7, UR7, UR4, UR40 ;  /* 0x00000004070772a4 */ /* 0x000fe2000f8e0228 */
[----:B------:R-:W2:Y:S03]  /*0970*/  LDCU.64 UR4, c[0x0][0x660] ;  /* 0x0000cc00ff0477ac */ /* 0x000ea60008000a00 */
[----:B----4-:R-:W-:-:S04]  /*0980*/  UIMAD.WIDE.U32 UR8, UR7, UR8, URZ ;  /* 0x00000008070872a5 */ /* 0x010fc8000f8e00ff */
[----:B------:R-:W-:-:S04]  /*0990*/  UIADD3 UR11, UPT, UPT, UR7, -UR9, URZ ;  /* 0x80000009070b7290 */ /* 0x000fc8000fffe0ff */
[----:B------:R-:W-:-:S04]  /*09a0*/  USHF.R.U32.HI UR11, URZ, UR21, UR11 ;  /* 0x00000015ff0b7299 */ /* 0x000fc8000801160b */
[----:B------:R-:W-:Y:S01]  /*09b0*/  UIADD3 UR11, UPT, UPT, UR9, UR11, URZ ;  /* 0x0000000b090b7290 */ /* 0x000fe2000fffe0ff */
[----:B------:R-:W3:Y:S03]  /*09c0*/  LDCU UR9, c[0x0][0x370] ;  /* 0x00006e00ff0977ac */ /* 0x000ee60008000800 */
[----:B------:R-:W-:Y:S01]  /*09d0*/  USHF.R.U32.HI UR11, URZ, UR15, UR11 ;  /* 0x0000000fff0b7299 */ /* 0x000fe2000801160b */
[----:B------:R-:W4:Y:S03]  /*09e0*/  LDCU UR8, c[0x0][0x378] ;  /* 0x00006f00ff0877ac */ /* 0x000f260008000800 */
[----:B--2---:R-:W-:-:S07]  /*09f0*/  UIMAD.WIDE.U32 UR18, UR11, UR5, URZ ;  /* 0x000000050b1272a5 */ /* 0x004fce000f8e00ff */
[----:B------:R-:W-:Y:S01]  /*0a00*/  UMOV UR17, UR19 ;  /* 0x0000001300117c82 */ /* 0x000fe20008000000 */
[----:B---3--:R-:W-:Y:S02]  /*0a10*/  UIMAD UR9, UR12, UR9, URZ ;  /* 0x000000090c0972a4 */ /* 0x008fe4000f8e02ff */
[----:B------:R-:W-:-:S04]  /*0a20*/  UIADD3 UR5, UPT, UPT, UR11, -UR17, URZ ;  /* 0x800000110b057290 */ /* 0x000fc8000fffe0ff */
[----:B------:R-:W-:Y:S02]  /*0a30*/  USHF.R.U32.HI UR5, URZ, UR14, UR5 ;  /* 0x0000000eff057299 */ /* 0x000fe40008011605 */
[----:B----4-:R-:W-:Y:S02]  /*0a40*/  UIMAD UR8, UR9, UR8, URZ ;  /* 0x00000008090872a4 */ /* 0x010fe4000f8e02ff */
[----:B------:R-:W-:Y:S02]  /*0a50*/  UIADD3 UR5, UPT, UPT, UR17, UR5, URZ ;  /* 0x0000000511057290 */ /* 0x000fe4000fffe0ff */
[----:B------:R-:W-:Y:S02]  /*0a60*/  ULEA.HI UR37, UR8, UR8, URZ, 0x1 ;  /* 0x0000000808257291 */ /* 0x000fe4000f8f08ff */
[----:B------:R-:W-:Y:S02]  /*0a70*/  USHF.R.U32.HI UR5, URZ, UR13, UR5 ;  /* 0x0000000dff057299 */ /* 0x000fe40008011605 */
[----:B------:R-:W-:-:S02]  /*0a80*/  UIADD3 UR8, UPT, UPT, -UR11, URZ, URZ ;  /* 0x000000ff0b087290 */ /* 0x000fc4000fffe1ff */
[----:B------:R-:W-:Y:S02]  /*0a90*/  UIADD3 UR5, UPT, UPT, -UR5, URZ, URZ ;  /* 0x000000ff05057290 */ /* 0x000fe4000fffe1ff */
[----:B------:R-:W-:Y:S02]  /*0aa0*/  USHF.R.S32.HI UR37, URZ, 0x1, UR37 ;  /* 0x00000001ff257899 */ /* 0x000fe40008011425 */
[----:B-1----:R-:W-:Y:S02]  /*0ab0*/  UIMAD UR6, UR8, UR6, UR7 ;  /* 0x00000006080672a4 */ /* 0x002fe4000f8e0207 */
[----:B------:R-:W-:-:S12]  /*0ac0*/  UIMAD UR11, UR5, UR4, UR11 ;  /* 0x00000004050b72a4 */ /* 0x000fd8000f8e020b */
.L_x_22:
[----:B------:R-:W-:Y:S02]  /*0ad0*/  USHF.L.U32 UR4, UR39, 0x1f, URZ ;  /* 0x0000001f27047899 */ /* 0x000fe400080006ff */
[----:B------:R-:W-:Y:S02]  /*0ae0*/  ULEA UR5, UR38, UR34, 0x3 ;  /* 0x0000002226057291 */ /* 0x000fe4000f8e18ff */
[----:B------:R-:W-:Y:S02]  /*0af0*/  UIADD3 UR46, UP2, UPT, UR50, 0xc0, URZ ;  /* 0x000000c0322e7890 */ /* 0x000fe4000ff5e0ff */
[----:B------:R-:W-:Y:S01]  /*0b00*/  MOV R2, UR4 ;  /* 0x0000000400027c02 */ /* 0x000fe20008000f00 */
[----:B------:R-:W-:Y:S02]  /*0b10*/  UIADD3 UR4, UPT, UPT, UR6, UR6, URZ ;  /* 0x0000000606047290 */ /* 0x000fe4000fffe0ff */
[----:B------:R-:W-:Y:S02]  /*0b20*/  ULEA UR7, UR11, UR32, 0x1 ;  /* 0x000000200b077291 */ /* 0x000fe4000f8e08ff */
[----:B----4-:R1:W2:Y:S01]  /*0b30*/  SYNCS.PHASECHK.TRANS64.TRYWAIT P1, [UR5+0x40], R2 ;  /* 0x00004002ff0075a7 */ /* 0x0102a20008021105 */
[----:B------:R-:W-:-:S02]  /*0b40*/  ULOP3.LUT UR5, UR4, UR32, URZ, 0xfc, !UPT ;  /* 0x0000002004057292 */ /* 0x000fc4000f8efcff */
[----:B------:R-:W-:Y:S02]  /*0b50*/  UIADD3 UR48, UP3, UPT, UR50, 0x40, URZ ;  /* 0x0000004032307890 */ /* 0x000fe4000ff7e0ff */
[----:B------:R-:W-:Y:S02]  /*0b60*/  ULEA.HI UR4, UR4, UR5, URZ, 0x1 ;  /* 0x0000000504047291 */ /* 0x000fe4000f8f08ff */
[----:B------:R-:W-:Y:S02]  /*0b70*/  UIADD3 UR44, UP1, UPT, UR50, 0x140, URZ ;  /* 0x00000140322c7890 */ /* 0x000fe4000ff3e0ff */
[----:B------:R-:W-:Y:S02]  /*0b80*/  ULOP3.LUT UR6, UR4, 0xfffffffe, URZ, 0xc0, !UPT ;  /* 0xfffffffe04067892 */ /* 0x000fe4000f8ec0ff */
[----:B------:R-:W-:Y:S02]  /*0b90*/  USHF.R.S32.HI UR4, URZ, 0x1, UR4 ;  /* 0x00000001ff047899 */ /* 0x000fe40008011404 */
[----:B------:R-:W-:-:S02]  /*0ba0*/  UISETP.NE.AND UP4, UPT, UR5, UR6, UPT ;  /* 0x000000060500728c */ /* 0x000fc4000bf85270 */
[----:B------:R-:W-:Y:S02]  /*0bb0*/  UIADD3 UR27, UPT, UPT, UR4, -0x1, URZ ;  /* 0xffffffff041b7890 */ /* 0x000fe4000fffe0ff */
[----:B------:R-:W-:Y:S02]  /*0bc0*/  UISETP.LT.AND UP4, UPT, UR5, URZ, UP4 ;  /* 0x000000ff0500728c */ /* 0x000fe4000a781270 */
[----:B------:R-:W-:Y:S02]  /*0bd0*/  UIADD3 UR42, UP0, UPT, UR50, 0x1c0, URZ ;  /* 0x000001c0322a7890 */ /* 0x000fe4000ff1e0ff */
[----:B------:R-:W-:Y:S02]  /*0be0*/  UIADD3.X UR47, UPT, UPT, URZ, UR51, URZ, UP2, !UPT ;  /* 0x00000033ff2f7290 */ /* 0x000fe400097fe4ff */
[----:B------:R-:W-:Y:S02]  /*0bf0*/  UIADD3.X UR49, UPT, UPT, URZ, UR51, URZ, UP3, !UPT ;  /* 0x00000033ff317290 */ /* 0x000fe40009ffe4ff */
[----:B------:R-:W-:-:S02]  /*0c00*/  UIADD3.X UR45, UPT, UPT, URZ, UR51, URZ, UP1, !UPT ;  /* 0x00000033ff2d7290 */ /* 0x000fc40008ffe4ff */
[----:B------:R-:W-:Y:S02]  /*0c10*/  UIADD3.X UR43, UPT, UPT, URZ, UR51, URZ, UP0, !UPT ;  /* 0x00000033ff2b7290 */ /* 0x000fe400087fe4ff */
[----:B------:R-:W-:Y:S02]  /*0c20*/  @!UP4 UIADD3 UR27, UPT, UPT, UR4, URZ, URZ ;  /* 0x000000ff041bc290 */ /* 0x000fe4000fffe0ff */
[----:B------:R-:W-:Y:S02]  /*0c30*/  USHF.L.U32 UR7, UR7, 0x6, URZ ;  /* 0x0000000607077899 */ /* 0x000fe400080006ff */
[----:B------:R-:W-:Y:S02]  /*0c40*/  UIADD3 UR19, UPT, UPT, UR27, UR27, URZ ;  /* 0x0000001b1b137290 */ /* 0x000fe4000fffe0ff */
[----:B------:R-:W-:Y:S02]  /*0c50*/  ULEA UR27, UR27, UR29, 0x8 ;  /* 0x0000001d1b1b7291 */ /* 0x000fe4000f8e40ff */
[----:B------:R-:W-:-:S02]  /*0c60*/  ULOP3.LUT UR19, UR19, UR32, URZ, 0xfc, !UPT ;  /* 0x0000002013137292 */ /* 0x000fc4000f8efcff */
[----:B------:R-:W-:Y:S01]  /*0c70*/  UISETP.NE.AND UP2, UPT, UR32, URZ, UPT ;  /* 0x000000ff2000728c */ /* 0x000fe2000bf45270 */
[----:B------:R-:W-:Y:S01]  /*0c80*/  UMOV UR20, URZ ;  /* 0x000000ff00147c82 */ /* 0x000fe20008000000 */
[----:B-1----:R-:W-:Y:S02]  /*0c90*/  UMOV UR18, URZ ;  /* 0x000000ff00127c82 */ /* 0x002fe40008000000 */
.L_x_21:
[----:B------:R-:W-:Y:S01]  /*0ca0*/  ULEA UR25, UR38, UR34, 0x3 ;  /* 0x0000002226197291 */ /* 0x000fe2000f8e18ff */
[----:B--234-:R-:W-:Y:S11]  /*0cb0*/  @P1 BRA `(.L_x_18) ;  /* 0x0000000000101947 */ /* 0x01cff60003800000 */
[----:B------:R-:W-:-:S06]  /*0cc0*/  USHF.L.U32 UR4, UR39, 0x1f, URZ ;  /* 0x0000001f27047899 */ /* 0x000fcc00080006ff */
[----:B------:R-:W-:-:S04]  /*0cd0*/  MOV R2, UR4 ;  /* 0x0000000400027c02 */ /* 0x000fc80008000f00 */
[----:B------:R-:W1:Y:S02]  /*0ce0*/  SYNCS.PHASECHK.TRANS64.TRYWAIT P0, [UR25+0x40], R2 ;  /* 0x00004002ff0075a7 */ /* 0x000e640008001119 */
[----:B-1----:R-:W-:Y:S05]  /*0cf0*/  @!P0 BRA `(.L_x_19) ;  /* 0x0000003800508947 */ /* 0x002fea0003800000 */
.L_x_18:
[----:B------:R-:W-:Y:S05]  /*0d00*/  BRA.U UP2, `(.L_x_20) ;  /* 0x00000001020c7547 */ /* 0x000fea000b800000 */
[----:B------:R-:W-:-:S13]  /*0d10*/  ELECT P0, URZ, PT ;  /* 0x0000000000ff782f */ /* 0x000fda0003800000 */
[----:B-1----:R-:W-:-:S04]  /*0d20*/  @P0 MOV R2, 0xc800 ;  /* 0x0000c80000020802 */ /* 0x002fc80000000f00 */
[----:B------:R2:W-:Y:S03]  /*0d30*/  @P0 SYNCS.ARRIVE.TRANS64 RZ, [UR25], R2 ;  /* 0x00000002ffff09a7 */ /* 0x0005e60008000019 */
.L_x_20:
[----:B------:R-:W-:Y:S01]  /*0d40*/  ULEA UR24, UR38, UR34, 0xe ;  /* 0x0000002226187291 */ /* 0x000fe2000f8e70ff */
[----:B------:R-:W-:Y:S01]  /*0d50*/  PLOP3.LUT P1, PT, PT, PT, PT, 0x80, 0x8 ;  /* 0x000000000008781c */ /* 0x000fe20003f2f070 */
[----:B------:R-:W-:Y:S02]  /*0d60*/  ULEA UR4, UR38, UR34, 0xd ;  /* 0x0000002226047291 */ /* 0x000fe4000f8e68ff */
[----:B------:R-:W-:Y:S02]  /*0d70*/  USHF.L.U32 UR16, UR38, 0x9, URZ ;  /* 0x0000000926107899 */ /* 0x000fe400080006ff */
[----:B------:R-:W-:Y:S02]  /*0d80*/  UIADD3 UR38, UPT, UPT, UR38, 0x1, URZ ;  /* 0x0000000126267890 */ /* 0x000fe4000fffe0ff */
[----:B------:R-:W-:Y:S02]  /*0d90*/  UISETP.GT.U32.AND UP0, UPT, UR20, 0x1e, UPT ;  /* 0x0000001e1400788c */ /* 0x000fe4000bf04070 */
[----:B------:R-:W-:-:S02]  /*0da0*/  UISETP.NE.AND UP1, UPT, UR38, 0x8, UPT ;  /* 0x000000082600788c */ /* 0x000fc4000bf25270 */
[----:B------:R-:W-:Y:S02]  /*0db0*/  ULEA UR8, UR28, UR16, 0x8 ;  /* 0x000000101c087291 */ /* 0x000fe4000f8e40ff */
[----:B------:R-:W-:Y:S01]  /*0dc0*/  USEL UR6, URZ, 0x1, UP1 ;  /* 0x00000001ff067887 */ /* 0x000fe20008800000 */
[----:B------:R-:W-:Y:S01]  /*0dd0*/  PLOP3.LUT P0, PT, PT, PT, UP0, 0x80, 0x8 ;  /* 0x000000000008781c */ /* 0x000fe20003f0f008 */
[----:B------:R-:W-:Y:S02]  /*0de0*/  USHF.L.U32 UR26, UR20, 0x7, URZ ;  /* 0x00000007141a7899 */ /* 0x000fe400080006ff */
[----:B------:R-:W-:Y:S02]  /*0df0*/  ULOP3.LUT UR39, UR39, UR6, URZ, 0x3c, !UPT ;  /* 0x0000000627277292 */ /* 0x000fe4000f8e3cff */
[----:B------:R-:W-:Y:S02]  /*0e00*/  ULOP3.LUT UR25, UR25, 0xfefffff8, URZ, 0xc0, !UPT ;  /* 0xfefffff819197892 */ /* 0x000fe4000f8ec0ff */
[----:B------:R-:W-:-:S02]  /*0e10*/  UIADD3 UR24, UPT, UPT, UR24, 0x6400, URZ ;  /* 0x0000640018187890 */ /* 0x000fc4000fffe0ff */
[----:B------:R-:W-:Y:S02]  /*0e20*/  USEL UR38, UR38, URZ, UP1 ;  /* 0x000000ff26267287 */ /* 0x000fe40008800000 */
[----:B------:R-:W-:Y:S02]  /*0e30*/  UIADD3 UR4, UPT, UPT, UR4, 0x26400, URZ ;  /* 0x0002640004047890 */ /* 0x000fe4000fffe0ff */
[----:B------:R-:W-:Y:S02]  /*0e40*/  UIADD3 UR16, UPT, UPT, UR34, 0x36400, UR16 ;  /* 0x0003640022107890 */ /* 0x000fe4000fffe010 */
[----:B------:R-:W-:Y:S01]  /*0e50*/  UIADD3 UR8, UPT, UPT, UR34, 0x37400, UR8 ;  /* 0x0003740022087890 */ /* 0x000fe2000fffe008 */
[----:B------:R-:W-:Y:S01]  /*0e60*/  UTMALDG.2D.2CTA [UR24], [UR48], desc[URZ] ;  /* 0x0000ff18300075b4 */ /* 0x000fe20008209000 */
[----:B------:R-:W-:Y:S02]  /*0e70*/  @!UP0 USHF.L.U32 UR35, UR39, 0x1f, URZ ;  /* 0x0000001f27238899 */ /* 0x000fe400080006ff */
[----:B------:R-:W-:Y:S01]  /*0e80*/  @!UP0 ULEA UR36, UR38, UR34, 0x3 ;  /* 0x0000002226248291 */ /* 0x000fe2000f8e18ff */
[----:B------:R-:W-:Y:S01]  /*0e90*/  UMOV UR5, UR25 ;  /* 0x0000001900057c82 */ /* 0x000fe20008000000 */
[----:B------:R-:W-:Y:S01]  /*0ea0*/  UMOV UR6, UR26 ;  /* 0x0000001a00067c82 */ /* 0x000fe20008000000 */
[----:B------:R-:W-:Y:S01]  /*0eb0*/  UMOV UR17, UR25 ;  /* 0x0000001900117c82 */ /* 0x000fe20008000000 */
[----:B-12---:R-:W-:Y:S01]  /*0ec0*/  IMAD.U32 R2, RZ, RZ, UR35 ;  /* 0x00000023ff027e24 */ /* 0x006fe2000f8e00ff */
[----:B------:R-:W-:Y:S01]  /*0ed0*/  UMOV UR33, 0x30000 ;  /* 0x0003000000217882 */ /* 0x000fe20000000000 */
[----:B------:R-:W-:Y:S01]  /*0ee0*/  UMOV UR12, UR20 ;  /* 0x00000014000c7c82 */ /* 0x000fe20008000000 */
[----:B------:R-:W-:Y:S01]  /*0ef0*/  UMOV UR9, UR25 ;  /* 0x0000001900097c82 */ /* 0x000fe20008000000 */
[----:B------:R-:W-:Y:S01]  /*0f00*/  UTMALDG.2D.2CTA [UR4], [UR46], desc[URZ] ;  /* 0x0000ff042e0075b4 */ /* 0x000fe20008209000 */
[----:B------:R-:W-:-:S04]  /*0f10*/  UIADD3 UR35, UPT, UPT, UR20, 0x1, URZ ;  /* 0x0000000114237890 */ /* 0x000fc8000fffe0ff */
[----:B------:R-:W-:Y:S01]  /*0f20*/  UISETP.NE.AND UP0, UPT, UR35, 0x20, UPT ;  /* 0x000000202300788c */ /* 0x000fe2000bf05270 */
[----:B------:R1:W-:Y:S01]  /*0f30*/  UTMALDG.3D.2CTA [UR16], [UR44], desc[URZ] ;  /* 0x0000ff102c0075b4 */ /* 0x0003e20008211000 */
[----:B------:R3:W-:Y:S01]  /*0f40*/  UTMALDG.3D.MULTICAST.2CTA [UR8], [UR42], UR33, desc[URZ] ;  /* 0x0000ff082a0073b4 */ /* 0x0007e20008211821 */
[----:B------:R3:W4:Y:S01]  /*0f50*/  @!P0 SYNCS.PHASECHK.TRANS64.TRYWAIT P1, [UR36+0x40], R2 ;  /* 0x00004002ff0085a7 */ /* 0x0007220008021124 */
[----:B-1----:R-:W-:-:S05]  /*0f60*/  UMOV UR20, UR35 ;  /* 0x0000002300147c82 */ /* 0x002fca0008000000 */
[----:B------:R-:W-:Y:S05]  /*0f70*/  BRA.U UP0, `(.L_x_21) ;  /* 0xfffffffd00487547 */ /* 0x000fea000b83ffff */
[----:B------:R-:W1:Y:S01]  /*0f80*/  LDCU.64 UR4, c[0x0][0x648] ;  /* 0x0000c900ff0477ac */ /* 0x000e620008000a00 */
[----:B------:R-:W-:-:S04]  /*0f90*/  UIADD3 UR40, UPT, UPT, UR37, UR40, URZ ;  /* 0x0000002825287290 */ /* 0x000fc8000fffe0ff */
[----:B------:R-:W-:Y:S02]  /*0fa0*/  UISETP.GE.AND UP0, UPT, UR40, 0x200, UPT ;  /* 0x000002002800788c */ /* 0x000fe4000bf06270 */
[----:B-1----:R-:W-:Y:S01]  /*0fb0*/  UIMAD.WIDE.U32 UR6, UR40, UR5, URZ ;  /* 0x00000005280672a5 */ /* 0x002fe2000f8e00ff */
[----:B------:R-:W1:Y:S03]  /*0fc0*/  LDCU UR5, c[0x0][0x658] ;  /* 0x0000cb00ff0577ac */ /* 0x000e660008000800 */
[----:B------:R-:W-:-:S04]  /*0fd0*/  UIADD3 UR6, UPT, UPT, UR40, -UR7, URZ ;  /* 0x8000000728067290 */ /* 0x000fc8000fffe0ff */
[----:B------:R-:W-:-:S04]  /*0fe0*/  USHF.R.U32.HI UR6, URZ, UR23, UR6 ;  /* 0x00000017ff067299 */ /* 0x000fc80008011606 */
[----:B------:R-:W-:-:S04]  /*0ff0*/  UIADD3 UR6, UPT, UPT, UR7, UR6, URZ ;  /* 0x0000000607067290 */ /* 0x000fc8000fffe0ff */
[----:B------:R-:W-:-:S04]  /*1000*/  USHF.R.U32.HI UR6, URZ, UR22, UR6 ;  /* 0x00000016ff067299 */ /* 0x000fc80008011606 */
[----:B------:R-:W-:-:S04]  /*1010*/  UIADD3 UR6, UPT, UPT, -UR6, URZ, URZ ;  /* 0x000000ff06067290 */ /* 0x000fc8000fffe1ff */
[----:B------:R-:W-:-:S04]  /*1020*/  UIMAD UR6, UR4, UR6, UR40 ;  /* 0x00000006040672a4 */ /* 0x000fc8000f8e0228 */
[----:B-1-3--:R-:W-:Y:S01]  /*1030*/  UIMAD.WIDE.U32 UR8, UR6, UR5, URZ ;  /* 0x00000005060872a5 */ /* 0x00afe2000f8e00ff */
[----:B------:R-:W1:Y:S03]  /*1040*/  LDCU.64 UR4, c[0x0][0x660] ;  /* 0x0000cc00ff0477ac */ /* 0x000e660008000a00 */
[----:B------:R-:W-:-:S04]  /*1050*/  UIADD3 UR7, UPT, UPT, UR6, -UR9, URZ ;  /* 0x8000000906077290 */ /* 0x000fc8000fffe0ff */
[----:B------:R-:W-:-:S04]  /*1060*/  USHF.R.U32.HI UR7, URZ, UR21, UR7 ;  /* 0x00000015ff077299 */ /* 0x000fc80008011607 */
[----:B------:R-:W-:-:S04]  /*1070*/  UIADD3 UR7, UPT, UPT, UR9, UR7, URZ ;  /* 0x0000000709077290 */ /* 0x000fc8000fffe0ff */
[----:B------:R-:W-:-:S04]  /*1080*/  USHF.R.U32.HI UR11, URZ, UR15, UR7 ;  /* 0x0000000fff0b7299 */ /* 0x000fc80008011607 */
[----:B-1----:R-:W-:Y:S02]  /*1090*/  UIMAD.WIDE.U32 UR8, UR11, UR5, URZ ;  /* 0x000000050b0872a5 */ /* 0x002fe4000f8e00ff */
[----:B------:R-:W-:Y:S02]  /*10a0*/  UIADD3 UR8, UPT, UPT, -UR11, URZ, URZ ;  /* 0x000000ff0b087290 */ /* 0x000fe4000fffe1ff */
[----:B------:R-:W-:Y:S01]  /*10b0*/  UIADD3 UR5, UPT, UPT, UR11, -UR9, URZ ;  /* 0x800000090b057290 */ /* 0x000fe2000fffe0ff */
[----:B------:R-:W1:Y:S03]  /*10c0*/  LDCU UR7, c[0x0][0x654] ;  /* 0x0000ca80ff0777ac */ /* 0x000e660008000800 */
[----:B------:R-:W-:-:S04]  /*10d0*/  USHF.R.U32.HI UR5, URZ, UR14, UR5 ;  /* 0x0000000eff057299 */ /* 0x000fc80008011605 */
[----:B------:R-:W-:-:S04]  /*10e0*/  UIADD3 UR5, UPT, UPT, UR9, UR5, URZ ;  /* 0x0000000509057290 */ /* 0x000fc8000fffe0ff */
[----:B------:R-:W-:-:S04]  /*10f0*/  USHF.R.U32.HI UR5, URZ, UR13, UR5 ;  /* 0x0000000dff057299 */ /* 0x000fc80008011605 */
[----:B------:R-:W-:Y:S02]  /*1100*/  UIADD3 UR5, UPT, UPT, -UR5, URZ, URZ ;  /* 0x000000ff05057290 */ /* 0x000fe4000fffe1ff */
[----:B-1----:R-:W-:Y:S02]  /*1110*/  UIMAD UR6, UR7, UR8, UR6 ;  /* 0x00000008070672a4 */ /* 0x002fe4000f8e0206 */
[----:B------:R-:W-:Y:S01]  /*1120*/  UIMAD UR11, UR4, UR5, UR11 ;  /* 0x00000005040b72a4 */ /* 0x000fe2000f8e020b */
[----:B------:R-:W-:Y:S11]  /*1130*/  BRA.U !UP0, `(.L_x_22) ;  /* 0xfffffff908647547 */ /* 0x000ff6000b83ffff */
.L_x_17:
[----:B-1----:R-:W-:Y:S01]  /*1140*/  UIADD3 UR4, UPT, UPT, UR38, 0x2, URZ ;  /* 0x0000000226047890 */ /* 0x002fe2000fffe0ff */
[----:B------:R-:W1:Y:S01]  /*1150*/  S2UR UR12, SR_CgaCtaId ;  /* 0x00000000000c79c3 */ /* 0x000e620000008800 */
[----:B------:R-:W-:-:S04]  /*1160*/  UISETP.NE.AND UP0, UPT, UR38, 0x7, UPT ;  /* 0x000000072600788c */ /* 0x000fc8000bf05270 */
[----:B------:R-:W-:-:S04]  /*1170*/  USEL UR4, UR4, 0x1, UP0 ;  /* 0x0000000104047887 */ /* 0x000fc80008000000 */
[----:B------:R-:W-:Y:S02]  /*1180*/  UIADD3 UR5, UPT, UPT, UR4, 0x1, URZ ;  /* 0x0000000104057890 */ /* 0x000fe4000fffe0ff */
[----:B------:R-:W-:-:S04]  /*1190*/  UISETP.NE.AND UP1, UPT, UR4, 0x8, UPT ;  /* 0x000000080400788c */ /* 0x000fc8000bf25270 */
[----:B------:R-:W-:Y:S02]  /*11a0*/  USEL UR5, UR5, 0x1, UP1 ;  /* 0x0000000105057887 */ /* 0x000fe40008800000 */
[----:B------:R-:W-:Y:S02]  /*11b0*/  UISETP.EQ.XOR UP1, UPT, UR38, 0x7, !UP1 ;  /* 0x000000072600788c */ /* 0x000fe4000cf22a70 */
[----:B------:R-:W-:Y:S02]  /*11c0*/  UIADD3 UR4, UPT, UPT, UR5, 0x1, URZ ;  /* 0x0000000105047890 */ /* 0x000fe4000fffe0ff */
[----:B------:R-:W-:Y:S02]  /*11d0*/  UISETP.NE.AND UP0, UPT, UR5, 0x8, UPT ;  /* 0x000000080500788c */ /* 0x000fe4000bf05270 */
[----:B------:R-:W-:Y:S02]  /*11e0*/  UISETP.EQ.XOR UP1, UPT, UR5, 0x8, UP1 ;  /* 0x000000080500788c */ /* 0x000fe40008f22a70 */
[----:B------:R-:W-:-:S04]  /*11f0*/  USEL UR4, UR4, 0x1, UP0 ;  /* 0x0000000104047887 */ /* 0x000fc80008000000 */
[----:B------:R-:W-:Y:S02]  /*1200*/  UIADD3 UR6, UPT, UPT, UR4, 0x1, URZ ;  /* 0x0000000104067890 */ /* 0x000fe4000fffe0ff */
[----:B------:R-:W-:Y:S02]  /*1210*/  UISETP.NE.AND UP0, UPT, UR4, 0x8, UPT ;  /* 0x000000080400788c */ /* 0x000fe4000bf05270 */
[----:B------:R-:W-:Y:S02]  /*1220*/  UISETP.EQ.XOR UP1, UPT, UR4, 0x8, UP1 ;  /* 0x000000080400788c */ /* 0x000fe40008f22a70 */
[----:B------:R-:W-:Y:S01]  /*1230*/  USEL UR6, UR6, 0x1, UP0 ;  /* 0x0000000106067887 */ /* 0x000fe20008000000 */
[----:B------:R-:W-:-:S03]  /*1240*/  UMOV UR4, 0x400 ;  /* 0x0000040000047882 */ /* 0x000fc60000000000 */
[----:B------:R-:W-:Y:S02]  /*1250*/  UIADD3 UR5, UPT, UPT, UR6, 0x1, URZ ;  /* 0x0000000106057890 */ /* 0x000fe4000fffe0ff */
[----:B------:R-:W-:Y:S02]  /*1260*/  UISETP.NE.AND UP0, UPT, UR6, 0x8, UPT ;  /* 0x000000080600788c */ /* 0x000fe4000bf05270 */
[----:B------:R-:W-:Y:S02]  /*1270*/  UISETP.EQ.XOR UP1, UPT, UR6, 0x8, UP1 ;  /* 0x000000080600788c */ /* 0x000fe40008f22a70 */
[----:B------:R-:W-:Y:S02]  /*1280*/  USEL UR5, UR5, 0x1, UP0 ;  /* 0x0000000105057887 */ /* 0x000fe40008000000 */
[----:B-1----:R-:W-:Y:S02]  /*1290*/  ULEA UR4, UR12, UR4, 0x18 ;  /* 0x000000040c047291 */ /* 0x002fe4000f8ec0ff */
[----:B------:R-:W-:-:S02]  /*12a0*/  UIADD3 UR6, UPT, UPT, UR5, 0x1, URZ ;  /* 0x0000000105067890 */ /* 0x000fc4000fffe0ff */
[----:B------:R-:W-:Y:S02]  /*12b0*/  UISETP.NE.AND UP0, UPT, UR5, 0x8, UPT ;  /* 0x000000080500788c */ /* 0x000fe4000bf05270 */
[----:B------:R-:W-:Y:S02]  /*12c0*/  UISETP.EQ.XOR UP1, UPT, UR5, 0x8, UP1 ;  /* 0x000000080500788c */ /* 0x000fe40008f22a70 */
[----:B------:R-:W-:-:S04]  /*12d0*/  USEL UR6, UR6, 0x1, UP0 ;  /* 0x0000000106067887 */ /* 0x000fc80008000000 */
[----:B------:R-:W-:Y:S02]  /*12e0*/  UISETP.EQ.XOR UP1, UPT, UR6, 0x8, UP1 ;  /* 0x000000080600788c */ /* 0x000fe40008f22a70 */
[----:B------:R-:W-:Y:S02]  /*12f0*/  UISETP.NE.AND UP0, UPT, UR6, 0x8, UPT ;  /* 0x000000080600788c */ /* 0x000fe4000bf05270 */
[----:B------:R-:W-:Y:S02]  /*1300*/  USEL UR5, URZ, 0x1, !UP1 ;  /* 0x00000001ff057887 */ /* 0x000fe4000c800000 */
[----:B------:R-:W-:Y:S02]  /*1310*/  USEL UR6, UR6, URZ, UP0 ;  /* 0x000000ff06067287 */ /* 0x000fe40008000000 */
[----:B------:R-:W-:Y:S02]  /*1320*/  ULOP3.LUT UR5, UR39, UR5, URZ, 0x3c, !UPT ;  /* 0x0000000527057292 */ /* 0x000fe4000f8e3cff */
[----:B------:R-:W-:-:S02]  /*1330*/  ULEA UR4, UR6, UR4, 0x3 ;  /* 0x0000000406047291 */ /* 0x000fc4000f8e18ff */
[----:B------:R-:W-:Y:S02]  /*1340*/  USHF.L.U32 UR5, UR5, 0x1f, URZ ;  /* 0x0000001f05057899 */ /* 0x000fe400080006ff */
[----:B------:R-:W-:-:S04]  /*1350*/  UISETP.NE.AND UP0, UPT, UR32, URZ, UPT ;  /* 0x000000ff2000728c */ /* 0x000fc8000bf05270 */
[----:B------:R-:W-:-:S04]  /*1360*/  MOV R2, UR5 ;  /* 0x0000000500027c02 */ /* 0x000fc80008000f00 */
[----:B------:R-:W1:Y:S02]  /*1370*/  SYNCS.PHASECHK.TRANS64.TRYWAIT P0, [UR4+0x40], R2 ;  /* 0x00004002ff0075a7 */ /* 0x000e640008001104 */
[----:B-1----:R-:W-:Y:S05]  /*1380*/  @!P0 BRA `(.L_x_23) ;  /* 0x0000003000cc8947 */ /* 0x002fea0003800000 */
.L_x_66:
[----:B------:R-:W-:Y:S05]  /*1390*/  BRA.U UP0, `(.L_x_16) ;  /* 0x00000001000c7547 */ /* 0x000fea000b800000 */
[----:B------:R-:W-:-:S13]  /*13a0*/  ELECT P0, URZ, PT ;  /* 0x0000000000ff782f */ /* 0x000fda0003800000 */
[----:B-1----:R-:W-:-:S04]  /*13b0*/  @P0 MOV R2, 0xc800 ;  /* 0x0000c80000020802 */ /* 0x002fc80000000f00 */
[----:B------:R1:W-:Y:S03]  /*13c0*/  @P0 SYNCS.ARRIVE.TRANS64 RZ, [UR4], R2 ;  /* 0x00000002ffff09a7 */ /* 0x0003e60008000004 */
.L_x_16:
[----:B------:R-:W-:-:S13]  /*13d0*/  ISETP.NE.AND P0, PT, R7, 0x4, PT ;  /* 0x000000040700780c */ /* 0x000fda0003f05270 */
[----:B------:R-:W-:Y:S05]  /*13e0*/  @P0 BRA `(.L_x_24) ;  /* 0x0000000800bc0947 */ /* 0x000fea0003800000 */
[----:B------:R-:W5:Y:S08]  /*13f0*/  S2UR UR27, SR_CTAID.Z ;  /* 0x00000000001b79c3 */ /* 0x000f700000002700 */
[----:B------:R-:W-:Y:S01]  /*1400*/  BAR.SYNC.DEFER_BLOCKING 0x3, 0xa0 ;  /* 0x00c2800000007b1d */ /* 0x000fe20000010000 */
[----:B------:R-:W-:Y:S01]  /*1410*/  HFMA2 R6, -RZ, RZ, 0, 5.9604644775390625e-08 ;  /* 0x00000001ff067431 */ /* 0x000fe200000001ff */
[----:B-1----:R-:W-:-:S04]  /*1420*/  MOV R5, 0x1 ;  /* 0x0000000100057802 */ /* 0x002fc80000000f00 */
[----:B------:R-:W-:Y:S02]  /*1430*/  UMOV UR4, 0x400 ;  /* 0x0000040000047882 */ /* 0x000fe40000000000 */
[----:B------:R-:W-:Y:S02]  /*1440*/  ULEA UR12, UR12, UR4, 0x18 ;  /* 0x000000040c0c7291 */ /* 0x000fe4000f8ec0ff */
[----:B-----5:R-:W-:-:S09]  /*1450*/  UISETP.GT.U32.AND UP0, UPT, UR27, 0x1ff, UPT ;  /* 0x000001ff1b00788c */ /* 0x020fd2000bf04070 */
[----:B------:R-:W-:Y:S05]  /*1460*/  BRA.U UP0, `(.L_x_25) ;  /* 0x0000000900687547 */ /* 0x000fea000b800000 */
[----:B------:R-:W1:Y:S01]  /*1470*/  LDS R2, [UR12+0xa8] ;  /* 0x0000a80cff027984 */ /* 0x000e620008000800 */
[----:B------:R-:W5:Y:S01]  /*1480*/  LDCU UR6, c[0x0][0x374] ;  /* 0x00006e80ff0677ac */ /* 0x000f620008000800 */
[----:B------:R-:W-:Y:S01]  /*1490*/  MOV R5, 0x1 ;  /* 0x0000000100057802 */ /* 0x000fe20000000f00 */
[----:B------:R-:W5:Y:S01]  /*14a0*/  LDCU UR16, c[0x0][0x370] ;  /* 0x00006e00ff1077ac */ /* 0x000f620008000800 */
[----:B------:R-:W4:Y:S01]  /*14b0*/  LDCU UR39, c[0x0][0x378] ;  /* 0x00006f00ff2777ac */ /* 0x000f220008000800 */
[----:B------:R-:W-:Y:S01]  /*14c0*/  ULOP3.LUT UR4, UR28, 0x1, URZ, 0x3c, !UPT ;  /* 0x000000011c047892 */ /* 0x000fe2000f8e3cff */
[----:B------:R-:W-:Y:S01]  /*14d0*/  UMOV UR33, 0x1 ;  /* 0x0000000100217882 */ /* 0x000fe20000000000 */
[----:B------:R-:W-:Y:S02]  /*14e0*/  UMOV UR42, 0x10a02000 ;  /* 0x10a02000002a7882 */ /* 0x000fe40000000000 */
[----:B------:R-:W-:Y:S02]  /*14f0*/  USHF.L.U32 UR4, UR33, UR4, URZ ;  /* 0x0000000421047299 */ /* 0x000fe400080006ff */
[----:B------:R-:W-:-:S02]  /*1500*/  USHF.L.U32 UR33, UR33, UR28, URZ ;  /* 0x0000001c21217299 */ /* 0x000fc400080006ff */
[----:B------:R-:W-:Y:S02]  /*1510*/  USEL UR5, URZ, 0x4000, UP6 ;  /* 0x00004000ff057887 */ /* 0x000fe4000b000000 */
[----:B-----5:R-:W-:Y:S02]  /*1520*/  UIMAD UR16, UR6, UR16, URZ ;  /* 0x00000010061072a4 */ /* 0x020fe4000f8e02ff */
[----:B------:R-:W-:Y:S02]  /*1530*/  USEL UR42, UR42, 0x10a00000, !UP5 ;  /* 0x10a000002a2a7887 */ /* 0x000fe4000e800000 */
[----:B------:R-:W-:Y:S02]  /*1540*/  ULOP3.LUT UR33, UR4, 0xffff, UR33, 0xc8, !UPT ;  /* 0x0000ffff04217892 */ /* 0x000fe4000f8ec821 */
[----:B------:R-:W-:Y:S02]  /*1550*/  UIADD3 UR42, UPT, UPT, UR5, UR42, URZ ;  /* 0x0000002a052a7290 */ /* 0x000fe4000fffe0ff */
[----:B----4-:R-:W-:-:S02]  /*1560*/  UIMAD UR39, UR16, UR39, URZ ;  /* 0x00000027102772a4 */ /* 0x010fc4000f8e02ff */
[----:B------:R-:W-:Y:S02]  /*1570*/  UIADD3 UR19, UPT, UPT, UR12, 0x37400, URZ ;  /* 0x000374000c137890 */ /* 0x000fe4000fffe0ff */
[----:B------:R-:W-:Y:S02]  /*1580*/  UIADD3 UR20, UPT, UPT, UR12, 0x36400, URZ ;  /* 0x000364000c147890 */ /* 0x000fe4000fffe0ff */
[----:B------:R-:W-:Y:S02]  /*1590*/  UIADD3 UR24, UPT, UPT, UR12, 0x6400, URZ ;  /* 0x000064000c187890 */ /* 0x000fe4000fffe0ff */
[----:B------:R-:W-:Y:S01]  /*15a0*/  UIADD3 UR25, UPT, UPT, UR12, 0x26400, URZ ;  /* 0x000264000c197890 */ /* 0x000fe2000fffe0ff */
[----:B-1----:R-:W-:Y:S01]  /*15b0*/  R2UR UR40, R2 ;  /* 0x00000000022872ca */ /* 0x002fe200000e0000 */
[----:B------:R-:W-:Y:S02]  /*15c0*/  USHF.R.U32.HI UR19, URZ, 0x4, UR19 ;  /* 0x00000004ff137899 */ /* 0x000fe40008011613 */
[----:B------:R-:W-:-:S02]  /*15d0*/  USHF.R.U32.HI UR20, URZ, 0x4, UR20 ;  /* 0x00000004ff147899 */ /* 0x000fc40008011614 */
[----:B------:R-:W-:Y:S02]  /*15e0*/  USHF.R.U32.HI UR24, URZ, 0x4, UR24 ;  /* 0x00000004ff187899 */ /* 0x000fe40008011618 */
[----:B------:R-:W-:Y:S02]  /*15f0*/  USHF.R.U32.HI UR25, URZ, 0x4, UR25 ;  /* 0x00000004ff197899 */ /* 0x000fe40008011619 */
[----:B------:R-:W-:Y:S02]  /*1600*/  ULOP3.LUT UR19, UR19, 0x3fc0, URZ, 0xc0, !UPT ;  /* 0x00003fc013137892 */ /* 0x000fe4000f8ec0ff */
[----:B------:R-:W-:Y:S02]  /*1610*/  ULOP3.LUT UR20, UR20, 0x3fc0, URZ, 0xc0, !UPT ;  /* 0x00003fc014147892 */ /* 0x000fe4000f8ec0ff */
[----:B------:R-:W-:Y:S02]  /*1620*/  UIADD3 UR10, UPT, UPT, UR40, 0x100, URZ ;  /* 0x00000100280a7890 */ /* 0x000fe4000fffe0ff */
[----:B------:R-:W-:-:S02]  /*1630*/  UIADD3 UR8, UPT, UPT, UR40, 0x40000100, URZ ;  /* 0x4000010028087890 */ /* 0x000fc4000fffe0ff */
[----:B------:R-:W-:Y:S02]  /*1640*/  UIADD3 UR6, UPT, UPT, UR40, -0x7fffff00, URZ ;  /* 0x8000010028067890 */ /* 0x000fe4000fffe0ff */
[----:B------:R-:W-:Y:S02]  /*1650*/  UIADD3 UR4, UPT, UPT, UR40, -0x3fffff00, URZ ;  /* 0xc000010028047890 */ /* 0x000fe4000fffe0ff */
[----:B------:R-:W-:Y:S02]  /*1660*/  UIADD3 UR11, UPT, UPT, UR40, 0x104, URZ ;  /* 0x00000104280b7890 */ /* 0x000fe4000fffe0ff */
[----:B------:R-:W-:Y:S02]  /*1670*/  UIADD3 UR9, UPT, UPT, UR40, 0x40000104, URZ ;  /* 0x4000010428097890 */ /* 0x000fe4000fffe0ff */
[----:B------:R-:W-:Y:S02]  /*1680*/  UIADD3 UR7, UPT, UPT, UR40, -0x7ffffefc, URZ ;  /* 0x8000010428077890 */ /* 0x000fe4000fffe0ff */
[----:B------:R-:W-:-:S02]  /*1690*/  USHF.R.U32.HI UR26, URZ, 0x1, UR10 ;  /* 0x00000001ff1a7899 */ /* 0x000fc4000801160a */
[----:B------:R-:W-:Y:S02]  /*16a0*/  USHF.R.U32.HI UR18, URZ, 0x1, UR8 ;  /* 0x00000001ff127899 */ /* 0x000fe40008011608 */
[----:B------:R-:W-:Y:S02]  /*16b0*/  USHF.R.U32.HI UR17, URZ, 0x1, UR6 ;  /* 0x00000001ff117899 */ /* 0x000fe40008011606 */
[----:B------:R-:W-:Y:S02]  /*16c0*/  UIADD3 UR5, UPT, UPT, UR40, -0x3ffffefc, URZ ;  /* 0xc000010428057890 */ /* 0x000fe4000fffe0ff */
[----:B------:R-:W-:Y:S02]  /*16d0*/  USHF.R.U32.HI UR16, URZ, 0x1, UR4 ;  /* 0x00000001ff107899 */ /* 0x000fe40008011604 */
[----:B------:R-:W-:Y:S02]  /*16e0*/  USHF.R.U32.HI UR60, URZ, 0x1a, UR11 ;  /* 0x0000001aff3c7899 */ /* 0x000fe4000801160b */
[----:B------:R-:W-:-:S02]  /*16f0*/  USHF.R.U32.HI UR54, URZ, 0x1a, UR9 ;  /* 0x0000001aff367899 */ /* 0x000fc40008011609 */
[----:B------:R-:W-:Y:S02]  /*1700*/  USHF.R.U32.HI UR48, URZ, 0x1a, UR7 ;  /* 0x0000001aff307899 */ /* 0x000fe40008011607 */
[----:B------:R-:W-:Y:S02]  /*1710*/  ULOP3.LUT UR26, UR26, 0x60000000, URZ, 0xc0, !UPT ;  /* 0x600000001a1a7892 */ /* 0x000fe4000f8ec0ff */
[----:B------:R-:W-:Y:S02]  /*1720*/  ULOP3.LUT UR18, UR18, 0x60000000, URZ, 0xc0, !UPT ;  /* 0x6000000012127892 */ /* 0x000fe4000f8ec0ff */
[----:B------:R-:W-:Y:S02]  /*1730*/  ULOP3.LUT UR17, UR17, 0x60000000, URZ, 0xc0, !UPT ;  /* 0x6000000011117892 */ /* 0x000fe4000f8ec0ff */
[----:B------:R-:W-:Y:S02]  /*1740*/  USHF.R.U32.HI UR43, URZ, 0x1a, UR5 ;  /* 0x0000001aff2b7899 */ /* 0x000fe40008011605 */
[----:B------:R-:W-:-:S02]  /*1750*/  ULOP3.LUT UR16, UR16, 0x60000000, URZ, 0xc0, !UPT ;  /* 0x6000000010107892 */ /* 0x000fc4000f8ec0ff */
[----:B------:R-:W-:Y:S02]  /*1760*/  ULOP3.LUT UR60, UR26, 0x30, UR60, 0xf8, !UPT ;  /* 0x000000301a3c7892 */ /* 0x000fe4000f8ef83c */
[----:B------:R-:W-:Y:S02]  /*1770*/  ULOP3.LUT UR54, UR18, 0x30, UR54, 0xf8, !UPT ;  /* 0x0000003012367892 */ /* 0x000fe4000f8ef836 */
[----:B------:R-:W-:Y:S02]  /*1780*/  ULOP3.LUT UR48, UR17, 0x30, UR48, 0xf8, !UPT ;  /* 0x0000003011307892 */ /* 0x000fe4000f8ef830 */
[----:B------:R-:W-:Y:S02]  /*1790*/  ULOP3.LUT UR43, UR16, 0x30, UR43, 0xf8, !UPT ;  /* 0x00000030102b7892 */ /* 0x000fe4000f8ef82b */
[----:B------:R-:W-:Y:S02]  /*17a0*/  ULOP3.LUT UR24, UR24, 0x3fc0, URZ, 0xc0, !UPT ;  /* 0x00003fc018187892 */ /* 0x000fe4000f8ec0ff */
[----:B------:R-:W-:-:S02]  /*17b0*/  ULOP3.LUT UR25, UR25, 0x3fc0, URZ, 0xc0, !UPT ;  /* 0x00003fc019197892 */ /* 0x000fc4000f8ec0ff */
[----:B------:R-:W-:Y:S02]  /*17c0*/  ULEA.HI UR39, UR39, UR39, URZ, 0x1 ;  /* 0x0000002727277291 */ /* 0x000fe4000f8f08ff */
[----:B------:R-:W-:Y:S02]  /*17d0*/  ULOP3.LUT UR61, UR60, UR42, URZ, 0xfc, !UPT ;  /* 0x0000002a3c3d7292 */ /* 0x000fe4000f8efcff */
[----:B------:R-:W-:Y:S02]  /*17e0*/  ULOP3.LUT UR55, UR54, UR42, URZ, 0xfc, !UPT ;  /* 0x0000002a36377292 */ /* 0x000fe4000f8efcff */
[----:B------:R-:W-:Y:S02]  /*17f0*/  ULOP3.LUT UR49, UR48, UR42, URZ, 0xfc, !UPT ;  /* 0x0000002a30317292 */ /* 0x000fe4000f8efcff */
[----:B------:R-:W-:Y:S02]  /*1800*/  ULOP3.LUT UR43, UR43, UR42, URZ, 0xfc, !UPT ;  /* 0x0000002a2b2b7292 */ /* 0x000fe4000f8efcff */
[----:B------:R-:W-:-:S02]  /*1810*/  UISETP.NE.AND UP0, UPT, UR32, URZ, UPT ;  /* 0x000000ff2000728c */ /* 0x000fc4000bf05270 */
[----:B------:R-:W-:Y:S02]  /*1820*/  ULOP3.LUT UR19, UR19, 0x10000, URZ, 0xfc, !UPT ;  /* 0x0001000013137892 */ /* 0x000fe4000f8efcff */
[----:B------:R-:W-:Y:S02]  /*1830*/  ULOP3.LUT UR20, UR20, 0x10000, URZ, 0xfc, !UPT ;  /* 0x0001000014147892 */ /* 0x000fe4000f8efcff */
[----:B------:R-:W-:Y:S02]  /*1840*/  ULOP3.LUT UR24, UR24, 0x10000, URZ, 0xfc, !UPT ;  /* 0x0001000018187892 */ /* 0x000fe4000f8efcff */
[----:B------:R-:W-:Y:S02]  /*1850*/  ULOP3.LUT UR25, UR25, 0x10000, URZ, 0xfc, !UPT ;  /* 0x0001000019197892 */ /* 0x000fe4000f8efcff */
[----:B------:R-:W-:Y:S02]  /*1860*/  USHF.R.S32.HI UR39, URZ, 0x1, UR39 ;  /* 0x00000001ff277899 */ /* 0x000fe40008011427 */
[----:B------:R-:W-:Y:S01]  /*1870*/  UISETP.NE.AND UP1, UPT, UR32, URZ, UPT ;  /* 0x000000ff2000728c */ /* 0x000fe2000bf25270 */
[----:B------:R-:W-:Y:S01]  /*1880*/  UMOV UR38, URZ ;  /* 0x000000ff00267c82 */ /* 0x000fe20008000000 */
[----:B------:R-:W-:Y:S01]  /*1890*/  UMOV UR37, URZ ;  /* 0x000000ff00257c82 */ /* 0x000fe20008000000 */
[----:B------:R-:W-:Y:S01]  /*18a0*/  UMOV UR36, URZ ;  /* 0x000000ff00247c82 */ /* 0x000fe20008000000 */
[----:B------:R-:W-:Y:S01]  /*18b0*/  UMOV UR60, URZ ;  /* 0x000000ff003c7c82 */ /* 0x000fe20008000000 */
[----:B------:R-:W-:Y:S01]  /*18c0*/  UMOV UR54, URZ ;  /* 0x000000ff00367c82 */ /* 0x000fe20008000000 */
[----:B------:R-:W-:Y:S01]  /*18d0*/  UMOV UR48, URZ ;  /* 0x000000ff00307c82 */ /* 0x000fe20008000000 */
[----:B------:R-:W-:-:S05]  /*18e0*/  UMOV UR42, URZ ;  /* 0x000000ff002a7c82 */ /* 0x000fca0008000000 */
.L_x_33:
[----:B-1----:R-:W-:Y:S01]  /*18f0*/  PLOP3.LUT P1, PT, PT, PT, PT, 0x80, 0x8 ;  /* 0x000000000008781c */ /* 0x002fe20003f2f070 */
[----:B------:R-:W-:Y:S02]  /*1900*/  ULEA UR18, UR38, UR40, 0x7 ;  /* 0x0000002826127291 */ /* 0x000fe4000f8e38ff */
[----:B------:R-:W-:Y:S02]  /*1910*/  UIADD3 UR27, UPT, UPT, UR39, UR27, URZ ;  /* 0x0000001b271b7290 */ /* 0x000fe4000fffe0ff */
[----:B------:R-:W-:Y:S02]  /*1920*/  UPLOP3.LUT UP4, UPT, UPT, UPT, UPT, 0x40, 0x4 ;  /* 0x000000000004789c */ /* 0x000fe40003f8e870 */
[----:B------:R-:W-:Y:S01]  /*1930*/  ULEA UR17, UR38, UR12, 0x3 ;  /* 0x0000000c26117291 */ /* 0x000fe2000f8e18ff */
[----:B-----5:R-:W-:Y:S11]  /*1940*/  BRA.U UP0, `(.L_x_26) ;  /* 0x00000001001c7547 */ /* 0x020ff6000b800000 */
[----:B------:R-:W-:Y:S01]  /*1950*/  USHF.L.U32 UR16, UR37, 0x1f, URZ ;  /* 0x0000001f25107899 */ /* 0x000fe200080006ff */
[----:B------:R-:W-:Y:S01]  /*1960*/  SHF.L.U32 R3, R5, 0x1f, RZ ;  /* 0x0000001f05037819 */ /* 0x000fe200000006ff */
[----:B------:R-:W-:-:S04]  /*1970*/  ULEA UR26, UR36, UR12, 0x3 ;  /* 0x0000000c241a7291 */ /* 0x000fc8000f8e18ff */
[----:B------:R-:W-:-:S05]  /*1980*/  MOV R2, UR16 ;  /* 0x0000001000027c02 */ /* 0x000fca0008000f00 */
[----:B------:R1:W4:Y:S01]  /*1990*/  SYNCS.PHASECHK.TRANS64.TRYWAIT P1, [UR26], R2 ;  /* 0x00000002ff0075a7 */ /* 0x000322000802111a */
[----:B------:R-:W5:Y:S02]  /*19a0*/  SYNCS.PHASECHK.TRANS64.TRYWAIT P0, [UR17+0x90], R3 ;  /* 0x00009003ff0075a7 */ /* 0x000f640008001111 */
[----:B-1--45:R-:W-:Y:S05]  /*19b0*/  @!P0 BRA `(.L_x_27) ;  /* 0x0000002c00608947 */ /* 0x032fea0003800000 */
.L_x_26:
[----:B------:R-:W-:-:S05]  /*19c0*/  UMOV UR35, URZ ;  /* 0x000000ff00237c82 */ /* 0x000fca0008000000 */
.L_x_31:
[----:B-1--45:R-:W-:Y:S05]  /*19d0*/  BRA.U UP0, `(.L_x_28) ;  /* 0x0000000100947547 */ /* 0x032fea000b800000 */
[----:B------:R-:W-:Y:S02]  /*19e0*/  USHF.L.U32 UR66, UR36, 0x5, URZ ;  /* 0x0000000524427899 */ /* 0x000fe400080006ff */
[----:B------:R-:W-:Y:S02]  /*19f0*/  ULEA UR64, UR36, UR25, 0x9 ;  /* 0x0000001924407291 */ /* 0x000fe4000f8e48ff */
[----:B------:R-:W-:Y:S02]  /*1a00*/  ULEA UR62, UR36, UR24, 0xa ;  /* 0x00000018243e7291 */ /* 0x000fe4000f8e50ff */
[----:B------:R-:W-:Y:S02]  /*1a10*/  ULEA UR16, UR36, UR12, 0x3 ;  /* 0x0000000c24107291 */ /* 0x000fe4000f8e18ff */
[----:B------:R-:W-:Y:S02]  /*1a20*/  UIADD3 UR68, UPT, UPT, UR66, UR20, URZ ;  /* 0x0000001442447290 */ /* 0x000fe4000fffe0ff */
[----:B------:R-:W-:Y:S02]  /*1a30*/  UIADD3 UR66, UPT, UPT, UR66, UR19, URZ ;  /* 0x0000001342427290 */ /* 0x000fe4000fffe0ff */
[----:B------:R-:W-:Y:S02]  /*1a40*/  UIADD3 UR58, UPT, UPT, UR64, 0x2, URZ ;  /* 0x00000002403a7890 */ /* 0x000fe4000fffe0ff */
[----:B------:R-:W-:Y:S02]  /*1a50*/  UIADD3 UR56, UPT, UPT, UR62, 0x2, URZ ;  /* 0x000000023e387890 */ /* 0x000fe4000fffe0ff */
[----:B------:R-:W-:Y:S02]  /*1a60*/  UIADD3 UR52, UPT, UPT, UR64, 0x4, URZ ;  /* 0x0000000440347890 */ /* 0x000fe4000fffe0ff */
[----:B------:R-:W-:Y:S02]  /*1a70*/  UIADD3 UR50, UPT, UPT, UR62, 0x4, URZ ;  /* 0x000000043e327890 */ /* 0x000fe4000fffe0ff */
[----:B------:R-:W-:Y:S02]  /*1a80*/  UIADD3 UR46, UPT, UPT, UR64, 0x6, URZ ;  /* 0x00000006402e7890 */ /* 0x000fe4000fffe0ff */
[----:B------:R-:W-:Y:S02]  /*1a90*/  UIADD3 UR44, UPT, UPT, UR62, 0x6, URZ ;  /* 0x000000063e2c7890 */ /* 0x000fe4000fffe0ff */
[----:B------:R-:W-:Y:S01]  /*1aa0*/  UIADD3 UR34, UPT, UPT, UR16, 0x40, URZ ;  /* 0x0000004010227890 */ /* 0x000fe2000fffe0ff */
[----:B------:R-:W-:Y:S01]  /*1ab0*/  UMOV UR65, 0x40004040 ;  /* 0x4000404000417882 */ /* 0x000fe20000000000 */
        /* <DEDUP_REMOVED lines=9> */
[----:B------:R-:W-:Y:S05]  /*1b50*/  @P1 BRA `(.L_x_29) ;  /* 0x0000000000101947 */ /* 0x000fea0003800000 */
[----:B------:R-:W-:Y:S06]  /*1b60*/  USHF.L.U32 UR26, UR37, 0x1f, URZ ;  /* 0x0000001f251a7899 */ /* 0x000fec00080006ff */
[----:B-1----:R-:W-:Y:S04]  /*1b70*/  MOV R2, UR26 ;  /* 0x0000001a00027c02 */ /* 0x002fe80008000f00 */
[----:B------:R-:W1:Y:S02]  /*1b80*/  SYNCS.PHASECHK.TRANS64.TRYWAIT P0, [UR16], R2 ;  /* 0x00000002ff0075a7 */ /* 0x000e640008001110 */
[----:B-1----:R-:W-:Y:S05]  /*1b90*/  @!P0 BRA `(.L_x_30) ;  /* 0x0000002c00088947 */ /* 0x002fea0003800000 */
.L_x_29:
[----:B------:R4:W-:Y:S01]  /*1ba0*/  UTCCP.T.S.2CTA.4x32dp128bit tmem[UR40+0x100], gdesc[UR68] ;  /* 0x00010044280079e7 */ /* 0x0009e20009300000 */
[----:B------:R4:W-:Y:S01]  /*1bb0*/  UTCCP.T.S.2CTA.4x32dp128bit tmem[UR40+0x104], gdesc[UR66] ;  /* 0x00010442280079e7 */ /* 0x0009e20009300000 */
[----:B------:R4:W-:Y:S01]  /*1bc0*/  UTCQMMA.2CTA gdesc[UR62], gdesc[UR64], tmem[UR18], tmem[UR60], idesc[UR61], tmem[UR10], UP4 ;  /* 0x000a3c403e007dea */ /* 0x0009e2000a200312 */
[----:B------:R4:W-:Y:S01]  /*1bd0*/  UTCQMMA.2CTA gdesc[UR56], gdesc[UR58], tmem[UR18], tmem[UR54], idesc[UR55], tmem[UR8], UPT ;  /* 0x0008363a38007dea */ /* 0x0009e2000ba00312 */
[----:B------:R4:W-:Y:S01]  /*1be0*/  UTCQMMA.2CTA gdesc[UR50], gdesc[UR52], tmem[UR18], tmem[UR48], idesc[UR49], tmem[UR6], UPT ;  /* 0x0006303432007dea */ /* 0x0009e2000ba00312 */
[----:B------:R-:W-:Y:S01]  /*1bf0*/  UPLOP3.LUT UP4, UPT, UPT, UPT, UPT, 0x80, 0x8 ;  /* 0x000000000008789c */ /* 0x000fe20003f8f070 */
[----:B------:R4:W-:Y:S01]  /*1c00*/  UTCQMMA.2CTA gdesc[UR44], gdesc[UR46], tmem[UR18], tmem[UR42], idesc[UR43], tmem[UR4], UPT ;  /* 0x00042a2e2c007dea */ /* 0x0009e2000ba00312 */
[----:B------:R4:W-:Y:S01]  /*1c10*/  UTCBAR.2CTA.MULTICAST [UR34], URZ, UR33 ;  /* 0x000000ff220073e9 */ /* 0x0009e20008200821 */
[----:B------:R-:W-:Y:S02]  /*1c20*/  NOP ;  /* 0x0000000000007918 */ /* 0x000fe40000000000 */
.L_x_28:
[----:B------:R-:W-:Y:S01]  /*1c30*/  UIADD3 UR36, UPT, UPT, UR36, 0x1, URZ ;  /* 0x0000000124247890 */ /* 0x000fe2000fffe0ff */
[----:B------:R-:W-:Y:S01]  /*1c40*/  PLOP3.LUT P1, PT, PT, PT, PT, 0x80, 0x8 ;  /* 0x000000000008781c */ /* 0x000fe20003f2f070 */
[----:B------:R-:W-:Y:S02]  /*1c50*/  UISETP.GT.U32.AND UP3, UPT, UR35, 0x1e, UPT ;  /* 0x0000001e2300788c */ /* 0x000fe4000bf64070 */
[----:B------:R-:W-:Y:S02]  /*1c60*/  UISETP.NE.AND UP2, UPT, UR36, 0x8, UPT ;  /* 0x000000082400788c */ /* 0x000fe4000bf45270 */
[----:B------:R-:W-:Y:S02]  /*1c70*/  UISETP.NE.OR UP3, UPT, UR32, URZ, UP3 ;  /* 0x000000ff2000728c */ /* 0x000fe40009f65670 */
[----:B------:R-:W-:Y:S02]  /*1c80*/  USEL UR16, URZ, 0x1, UP2 ;  /* 0x00000001ff107887 */ /* 0x000fe40009000000 */
[----:B------:R-:W-:Y:S02]  /*1c90*/  USEL UR36, UR36, URZ, UP2 ;  /* 0x000000ff24247287 */ /* 0x000fe40009000000 */
[----:B------:R-:W-:Y:S01]  /*1ca0*/  ULOP3.LUT UR37, UR37, UR16, URZ, 0x3c, !UPT ;  /* 0x0000001025257292 */ /* 0x000fe2000f8e3cff */
[----:B------:R-:W-:Y:S01]  /*1cb0*/  PLOP3.LUT P0, PT, PT, PT, UP3, 0x80, 0x8 ;  /* 0x000000000008781c */ /* 0x000fe20003f0f038 */
[----:B------:R-:W-:Y:S03]  /*1cc0*/  UIADD3 UR35, UPT, UPT, UR35, 0x1, URZ ;  /* 0x0000000123237890 */ /* 0x000fe6000fffe0ff */
[----:B------:R-:W-:Y:S02]  /*1cd0*/  @!UP3 USHF.L.U32 UR16, UR37, 0x1f, URZ ;  /* 0x0000001f2510b899 */ /* 0x000fe400080006ff */
[----:B------:R-:W-:Y:S02]  /*1ce0*/  @!UP3 ULEA UR26, UR36, UR12, 0x3 ;  /* 0x0000000c241ab291 */ /* 0x000fe4000f8e18ff */
[----:B------:R-:W-:Y:S02]  /*1cf0*/  UISETP.NE.AND UP2, UPT, UR35, 0x20, UPT ;  /* 0x000000202300788c */ /* 0x000fe4000bf45270 */
[----:B-1----:R-:W-:Y:S05]  /*1d00*/  IMAD.U32 R2, RZ, RZ, UR16 ;  /* 0x00000010ff027e24 */ /* 0x002fea000f8e00ff */
[----:B------:R5:W1:Y:S02]  /*1d10*/  @!P0 SYNCS.PHASECHK.TRANS64.TRYWAIT P1, [UR26], R2 ;  /* 0x00000002ff0085a7 */ /* 0x000a64000802111a */
[----:B------:R-:W-:Y:S05]  /*1d20*/  BRA.U UP2, `(.L_x_31) ;  /* 0xfffffffd02287547 */ /* 0x000fea000b83ffff */
[----:B------:R-:W-:Y:S05]  /*1d30*/  BRA.U UP1, `(.L_x_32) ;  /* 0x0000000101107547 */ /* 0x000fea000b800000 */
[----:B------:R-:W-:Y:S01]  /*1d40*/  UIADD3 UR17, UPT, UPT, UR17, 0x80, URZ ;  /* 0x0000008011117890 */ /* 0x000fe2000fffe0ff */
[----:B------:R-:W-:-:S08]  /*1d50*/  UMOV UR16, 0x3 ;  /* 0x0000000300107882 */ /* 0x000fd00000000000 */
[----:B------:R4:W-:Y:S01]  /*1d60*/  UTCBAR.2CTA.MULTICAST [UR17], URZ, UR16 ;  /* 0x000000ff110073e9 */ /* 0x0009e20008200810 */
[----:B------:R-:W-:Y:S02]  /*1d70*/  NOP ;  /* 0x0000000000007918 */ /* 0x000fe40000000000 */
.L_x_32:
[----:B------:R-:W-:-:S04]  /*1d80*/  UIADD3 UR38, UPT, UPT, UR38, 0x1, URZ ;  /* 0x0000000126267890 */ /* 0x000fc8000fffe0ff */
[----:B------:R-:W-:-:S04]  /*1d90*/  UISETP.NE.AND UP2, UPT, UR38, 0x2, UPT ;  /* 0x000000022600788c */ /* 0x000fc8000bf45270 */
[----:B------:R-:W-:Y:S02]  /*1da0*/  USEL UR38, UR38, URZ, UP2 ;  /* 0x000000ff26267287 */ /* 0x000fe40009000000 */
[----:B----4-:R-:W-:Y:S02]  /*1db0*/  USEL UR16, URZ, 0x1, UP2 ;  /* 0x00000001ff107887 */ /* 0x010fe40009000000 */
[----:B------:R-:W-:-:S04]  /*1dc0*/  UISETP.GE.AND UP2, UPT, UR27, 0x200, UPT ;  /* 0x000002001b00788c */ /* 0x000fc8000bf46270 */
[----:B------:R-:W-:-:S05]  /*1dd0*/  LOP3.LUT R5, R5, UR16, RZ, 0x3c, !PT ;  /* 0x0000001005057c12 */ /* 0x000fca000f8e3cff */
[----:B------:R-:W-:Y:S05]  /*1de0*/  BRA.U !UP2, `(.L_x_33) ;  /* 0xfffffff90ac07547 */ /* 0x000fea000b83ffff */
[----:B------:R-:W-:-:S06]  /*1df0*/  UIADD3 UR38, UPT, UPT, UR38, 0x1, URZ ;  /* 0x0000000126267890 */ /* 0x000fcc000fffe0ff */
[----:B------:R-:W-:Y:S02]  /*1e00*/  MOV R6, UR38 ;  /* 0x0000002600067c02 */ /* 0x000fe40008000f00 */
.L_x_25:
[----:B------:R-:W-:-:S09]  /*1e10*/  UISETP.NE.AND UP0, UPT, UR28, URZ, UPT ;  /* 0x000000ff1c00728c */ /* 0x000fd2000bf05270 */
[----:B------:R-:W-:Y:S05]  /*1e20*/  BRA.U UP0, `(.L_x_24) ;  /* 0x00000001002c7547 */ /* 0x000fea000b800000 */
[----:B-----5:R-:W5:Y:S01]  /*1e30*/  S2R R2, SR_CgaCtaId ;  /* 0x0000000000027919 */ /* 0x020f620000008800 */
[----:B------:R-:W-:Y:S02]  /*1e40*/  ISETP.NE.AND P0, PT, R6, 0x2, PT ;  /* 0x000000020600780c */ /* 0x000fe40003f05270 */
[----:B------:R-:W-:Y:S02]  /*1e50*/  MOV R3, 0x400 ;  /* 0x0000040000037802 */ /* 0x000fe40000000f00 */
[----:B------:R-:W-:-:S04]  /*1e60*/  SEL R4, RZ, 0x1, P0 ;  /* 0x00000001ff047807 */ /* 0x000fc80000000000 */
[----:B------:R-:W-:-:S05]  /*1e70*/  LOP3.LUT R4, R5, R4, RZ, 0x3c, !PT ;  /* 0x0000000405047212 */ /* 0x000fca00078e3cff */
[----:B------:R-:W-:Y:S01]  /*1e80*/  IMAD.U32 R4, R4, -0x80000000, RZ ;  /* 0x8000000004047824 */ /* 0x000fe200078e00ff */
[----:B-----5:R-:W-:Y:S02]  /*1e90*/  LEA R2, R2, R3, 0x18 ;  /* 0x0000000302027211 */ /* 0x020fe400078ec0ff */
[----:B------:R-:W-:-:S05]  /*1ea0*/  SEL R3, R6, RZ, P0 ;  /* 0x000000ff06037207 */ /* 0x000fca0000000000 */
[----:B------:R-:W-:-:S04]  /*1eb0*/  IMAD R2, R3, 0x8, R2 ;  /* 0x0000000803027824 */ /* 0x000fc800078e0202 */
[----:B------:R-:W5:Y:S02]  /*1ec0*/  SYNCS.PHASECHK.TRANS64.TRYWAIT P0, [R2+URZ+0x90], R4 ;  /* 0x00009004020075a7 */ /* 0x000f6400080011ff */
[----:B-----5:R-:W-:Y:S05]  /*1ed0*/  @!P0 BRA `(.L_x_34) ;  /* 0x0000002800588947 */ /* 0x020fea0003800000 */
.L_x_24:
[----:B------:R-:W-:-:S13]  /*1ee0*/  ISETP.GT.AND P0, PT, R7, 0x3, PT ;  /* 0x000000030700780c */ /* 0x000fda0003f04270 */
[----:B-12345:R-:W-:Y:S05]  /*1ef0*/  @P0 EXIT ;  /* 0x000000000000094d */ /* 0x03efea0003800000 */
[----:B------:R-:W-:-:S13]  /*1f00*/  ISETP.NE.AND P0, PT, R7, RZ, PT ;  /* 0x000000ff0700720c */ /* 0x000fda0003f05270 */
[----:B------:R-:W-:Y:S05]  /*1f10*/  @P0 BRA `(.L_x_35) ;  /* 0x00000004008c0947 */ /* 0x000fea0003800000 */
[----:B------:R-:W1:Y:S01]  /*1f20*/  S2R R6, SR_CgaCtaId ;  /* 0x0000000000067919 */ /* 0x000e620000008800 */
[----:B------:R-:W-:Y:S01]  /*1f30*/  NOP ;  /* 0x0000000000007918 */ /* 0x000fe20000000000 */
[----:B------:R-:W-:Y:S02]  /*1f40*/  MOV R3, 0x40 ;  /* 0x0000004000037802 */ /* 0x000fe40000000f00 */
[----:B------:R-:W-:Y:S02]  /*1f50*/  MOV R5, 0x400 ;  /* 0x0000040000057802 */ /* 0x000fe40000000f00 */
[C---:B-1----:R-:W-:Y:S02]  /*1f60*/  LEA R2, R6.reuse, R3, 0x18 ;  /* 0x0000000306027211 */ /* 0x042fe400078ec0ff */
[----:B------:R-:W-:-:S04]  /*1f70*/  LEA R5, R6, R5, 0x18 ;  /* 0x0000000506057211 */ /* 0x000fc800078ec0ff */
[----:B------:R-:W1:Y:S02]  /*1f80*/  LDS.U8 R2, [R2] ;  /* 0x0000000002027984 */ /* 0x000e640000000000 */
[----:B-1----:R-:W-:-:S13]  /*1f90*/  ISETP.NE.AND P0, PT, R2, RZ, PT ;  /* 0x000000ff0200720c */ /* 0x002fda0003f05270 */
[----:B------:R-:W-:Y:S05]  /*1fa0*/  @P0 BRA `(.L_x_36) ;  /* 0x0000000400500947 */ /* 0x000fea0003800000 */
[C---:B------:R-:W-:Y:S02]  /*1fb0*/  LOP3.LUT R2, R6.reuse, 0x1, RZ, 0xc0, !PT ;  /* 0x0000000106027812 */ /* 0x040fe400078ec0ff */
[----:B------:R-:W-:Y:S02]  /*1fc0*/  LOP3.LUT R13, R6, 0x1, RZ, 0x3c, !PT ;  /* 0x00000001060d7812 */ /* 0x000fe400078e3cff */
[----:B------:R-:W-:-:S13]  /*1fd0*/  ISETP.NE.U32.AND P1, PT, R2, 0x1, PT ;  /* 0x000000010200780c */ /* 0x000fda0003f25070 */
[----:B------:R-:W-:Y:S05]  /*1fe0*/  @!P1 BRA `(.L_x_37) ;  /* 0x0000000000c49947 */ /* 0x000fea0003800000 */
[----:B------:R-:W-:Y:S01]  /*1ff0*/  ELECT P0, URZ, PT ;  /* 0x0000000000ff782f */ /* 0x000fe20003800000 */
[----:B------:R-:W-:-:S12]  /*2000*/  BSSY B0, `(.L_x_37) ;  /* 0x000002f000007945 */ /* 0x000fd80003800000 */
[----:B------:R-:W-:Y:S05]  /*2010*/  @!P0 BRA `(.L_x_38) ;  /* 0x0000000000b48947 */ /* 0x000fea0003800000 */
[----:B------:R-:W-:-:S05]  /*2020*/  UMOV UR4, 0x10 ;  /* 0x0000001000047882 */ /* 0x000fca0000000000 */
[----:B------:R-:W-:Y:S04]  /*2030*/  DEPBAR.LE SB1, 0x36 ;  /* 0x00009d800000791a */ /* 0x000fe80000000000 */
[----:B------:R-:W1:Y:S02]  /*2040*/  UTCATOMSWS.2CTA.FIND_AND_SET.ALIGN UP0, UR4, UR4 ;  /* 0x00000004000475e3 */ /* 0x000e640008200800 */
[----:B-1----:R-:W-:Y:S01]  /*2050*/  PLOP3.LUT P0, PT, PT, PT, UP0, 0x80, 0x8 ;  /* 0x000000000008781c */ /* 0x002fe20003f0f008 */
[----:B------:R-:W-:-:S03]  /*2060*/  IMAD.U32 R12, RZ, RZ, UR4 ;  /* 0x00000004ff0c7e24 */ /* 0x000fc6000f8e00ff */
[----:B------:R-:W-:-:S04]  /*2070*/  SEL R2, RZ, 0xffffffff, !P0 ;  /* 0xffffffffff027807 */ /* 0x000fc80004000000 */
[----:B------:R-:W-:-:S13]  /*2080*/  ISETP.NE.AND P0, PT, R2, RZ, PT ;  /* 0x000000ff0200720c */ /* 0x000fda0003f05270 */
[----:B------:R-:W-:Y:S05]  /*2090*/  @P0 BRA `(.L_x_39) ;  /* 0x0000000000240947 */ /* 0x000fea0003800000 */
.L_x_40:
[----:B------:R-:W-:Y:S05]  /*20a0*/  NANOSLEEP 0x64 ;  /* 0x000000640000795d */ /* 0x000fea0003800000 */
[----:B------:R-:W-:-:S05]  /*20b0*/  UMOV UR4, 0x10 ;  /* 0x0000001000047882 */ /* 0x000fca0000000000 */
[----:B------:R-:W-:Y:S04]  /*20c0*/  DEPBAR.LE SB1, 0x36 ;  /* 0x00009d800000791a */ /* 0x000fe80000000000 */
[----:B------:R-:W1:Y:S02]  /*20d0*/  UTCATOMSWS.2CTA.FIND_AND_SET.ALIGN UP0, UR4, UR4 ;  /* 0x00000004000475e3 */ /* 0x000e640008200800 */
[----:B-1----:R-:W-:Y:S01]  /*20e0*/  PLOP3.LUT P0, PT, PT, PT, UP0, 0x80, 0x8 ;  /* 0x000000000008781c */ /* 0x002fe20003f0f008 */
[----:B------:R-:W-:-:S03]  /*20f0*/  IMAD.U32 R12, RZ, RZ, UR4 ;  /* 0x00000004ff0c7e24 */ /* 0x000fc6000f8e00ff */
[----:B------:R-:W-:-:S04]  /*2100*/  SEL R2, RZ, 0xffffffff, !P0 ;  /* 0xffffffffff027807 */ /* 0x000fc80004000000 */
[----:B------:R-:W-:-:S13]  /*2110*/  ISETP.NE.AND P0, PT, R2, RZ, PT ;  /* 0x000000ff0200720c */ /* 0x000fda0003f05270 */
[----:B------:R-:W-:Y:S05]  /*2120*/  @!P0 BRA `(.L_x_40) ;  /* 0xfffffffc00dc8947 */ /* 0x000fea000383ffff */
.L_x_39:
[----:B------:R-:W-:Y:S01]  /*2130*/  MOV R11, 0x60 ;  /* 0x00000060000b7802 */ /* 0x000fe20000000f00 */
[----:B------:R-:W-:Y:S01]  /*2140*/  VIADD R2, R5, 0xa8 ;  /* 0x000000a805027836 */ /* 0x000fe20000000000 */
[----:B------:R-:W-:Y:S01]  /*2150*/  MOV R3, 0x58 ;  /* 0x0000005800037802 */ /* 0x000fe20000000f00 */
[----:B------:R-:W-:Y:S01]  /*2160*/  IMAD.MOV.U32 R8, RZ, RZ, 0x4 ;  /* 0x00000004ff087424 */ /* 0x000fe200078e00ff */
[C---:B------:R-:W-:Y:S02]  /*2170*/  LEA R11, R6.reuse, R11, 0x18 ;  /* 0x0000000b060b7211 */ /* 0x040fe400078ec0ff */
[----:B------:R-:W-:-:S03]  /*2180*/  LEA R4, R6, R3, 0x18 ;  /* 0x0000000306047211 */ /* 0x000fc600078ec0ff */
[----:B------:R-:W1:Y:S02]  /*2190*/  LDS R14, [R11] ;  /* 0x000000000b0e7984 */ /* 0x000e640000000800 */
[----:B-1----:R-:W-:-:S04]  /*21a0*/  IMAD.U32 R14, R14, -0x80000000, RZ ;  /* 0x800000000e0e7824 */ /* 0x002fc800078e00ff */
[----:B------:R-:W1:Y:S02]  /*21b0*/  SYNCS.PHASECHK.TRANS64.TRYWAIT P0, [R4+URZ], R14 ;  /* 0x0000000e040075a7 */ /* 0x000e6400080011ff */
[----:B-1----:R-:W-:Y:S05]  /*21c0*/  @P0 BRA `(.L_x_41) ;  /* 0x0000000000080947 */ /* 0x002fea0003800000 */
[----:B------:R-:W1:Y:S02]  /*21d0*/  SYNCS.PHASECHK.TRANS64.TRYWAIT P0, [R4+URZ], R14 ;  /* 0x0000000e040075a7 */ /* 0x000e6400080011ff */
[----:B-1----:R-:W-:Y:S05]  /*21e0*/  @!P0 BRA `(.L_x_42) ;  /* 0x0000002400ac8947 */ /* 0x002fea0003800000 */
.L_x_41:
[C---:B------:R-:W-:Y:S01]  /*21f0*/  PRMT R3, R13.reuse, 0x654, R4 ;  /* 0x000006540d037816 */ /* 0x040fe20000000004 */
[C---:B------:R-:W-:Y:S01]  /*2200*/  IMAD.SHL.U32 R10, R12.reuse, 0x20, RZ ;  /* 0x000000200c0a7824 */ /* 0x040fe200078e00ff */
[----:B------:R-:W-:Y:S01]  /*2210*/  PRMT R2, R13, 0x654, R2 ;  /* 0x000006540d027816 */ /* 0x000fe20000000002 */
[----:B------:R-:W-:Y:S01]  /*2220*/  IMAD.MOV.U32 R7, RZ, RZ, 0xffff ;  /* 0x0000ffffff077424 */ /* 0x000fe200078e00ff */
[----:B------:R2:W-:Y:S01]  /*2230*/  SYNCS.ARRIVE.TRANS64.RED RZ, [R3+URZ], R8 ;  /* 0x0000000803ff79a7 */ /* 0x0005e200080004ff */
[----:B-1----:R-:W-:Y:S01]  /*2240*/  IMAD.MOV.U32 R4, RZ, RZ, 0x1 ;  /* 0x00000001ff047424 */ /* 0x002fe200078e00ff */
[----:B------:R1:W-:Y:S01]  /*2250*/  STS [R5+0xa8], R10 ;  /* 0x0000a80a05007388 */ /* 0x0003e20000000800 */
[----:B------:R-:W-:Y:S01]  /*2260*/  VIADD R9, R12, 0x10 ;  /* 0x000000100c097836 */ /* 0x000fe20000000000 */
[----:B------:R-:W-:Y:S02]  /*2270*/  SHF.L.U32 R7, R7, R12, RZ ;  /* 0x0000000c07077219 */ /* 0x000fe400000006ff */
[----:B------:R1:W-:Y:S02]  /*2280*/  STAS [R2.64], R12 ;  /* 0x0000000c02007dbd */ /* 0x0003e4000c0008ff */
[----:B--2---:R-:W-:-:S02]  /*2290*/  SHF.L.U32 R8, R4, R9, RZ ;  /* 0x0000000904087219 */ /* 0x004fc400000006ff */
[----:B------:R-:W-:Y:S02]  /*22a0*/  MOV R9, 0x50 ;  /* 0x0000005000097802 */ /* 0x000fe40000000f00 */
[----:B------:R-:W-:Y:S02]  /*22b0*/  LOP3.LUT R7, R8, R7, RZ, 0xfc, !PT ;  /* 0x0000000708077212 */ /* 0x000fe400078efcff */
[----:B------:R-:W-:-:S05]  /*22c0*/  LEA R8, R6, R9, 0x18 ;  /* 0x0000000906087211 */ /* 0x000fca00078ec0ff */
[----:B------:R1:W-:Y:S04]  /*22d0*/  ATOMS.OR RZ, [R8], R7 ;  /* 0x0000000708ff738c */ /* 0x0003e80003000000 */
[----:B------:R1:W-:Y:S02]  /*22e0*/  ATOMS.XOR RZ, [R11], R4 ;  /* 0x000000040bff738c */ /* 0x0003e40003800000 */
.L_x_38:
[----:B------:R-:W-:Y:S05]  /*22f0*/  BSYNC B0 ;  /* 0x0000000000007941 */ /* 0x000fea0003800000 */
.L_x_37:
[----:B------:R-:W-:Y:S05]  /*2300*/  @P1 BRA `(.L_x_43) ;  /* 0x0000000000881947 */ /* 0x000fea0003800000 */
[----:B------:R-:W-:Y:S05]  /*2310*/  WARPSYNC.ALL ;  /* 0x0000000000007948 */ /* 0x000fea0003800000 */
[----:B------:R-:W-:Y:S01]  /*2320*/  NOP ;  /* 0x0000000000007918 */ /* 0x000fe20000000000 */
[----:B------:R-:W-:-:S13]  /*2330*/  ELECT P0, URZ, PT ;  /* 0x0000000000ff782f */ /* 0x000fda0003800000 */
[----:B------:R-:W-:Y:S05]  /*2340*/  @!P0 BRA `(.L_x_43) ;  /* 0x0000000000788947 */ /* 0x000fea0003800000 */
[----:B-1----:R-:W-:Y:S02]  /*2350*/  MOV R7, 0x60 ;  /* 0x0000006000077802 */ /* 0x002fe40000000f00 */
[----:B------:R-:W-:Y:S02]  /*2360*/  MOV R3, 0x58 ;  /* 0x0000005800037802 */ /* 0x000fe40000000f00 */
        /* <DEDUP_REMOVED lines=8> */
.L_x_44:
[----:B------:R-:W2:Y:S01]  /*23f0*/  LDS R10, [R5+0xa8] ;  /* 0x0000a800050a7984 */ /* 0x000ea20000000800 */
[----:B-1----:R-:W-:Y:S01]  /*2400*/  IMAD.MOV.U32 R3, RZ, RZ, 0xffff ;  /* 0x0000ffffff037424 */ /* 0x002fe200078e00ff */
[----:B------:R-:W-:Y:S01]  /*2410*/  PRMT R4, R13, 0x654, R4 ;  /* 0x000006540d047816 */ /* 0x000fe20000000004 */
[----:B------:R-:W-:Y:S02]  /*2420*/  IMAD.MOV.U32 R2, RZ, RZ, 0x1 ;  /* 0x00000001ff027424 */ /* 0x000fe400078e00ff */
[C---:B--2---:R-:W-:Y:S01]  /*2430*/  IMAD.SHL.U32 R8, R10.reuse, 0x20, RZ ;  /* 0x000000200a087824 */ /* 0x044fe200078e00ff */
[----:B------:R-:W-:Y:S01]  /*2440*/  SHF.L.U32 R3, R3, R10, RZ ;  /* 0x0000000a03037219 */ /* 0x000fe200000006ff */
[----:B------:R-:W-:-:S03]  /*2450*/  VIADD R9, R10, 0x10 ;  /* 0x000000100a097836 */ /* 0x000fc60000000000 */
[----:B------:R2:W-:Y:S02]  /*2460*/  STS [R5+0xa8], R8 ;  /* 0x0000a80805007388 */ /* 0x0005e40000000800 */
[----:B------:R-:W-:Y:S02]  /*2470*/  SHF.L.U32 R10, R2, R9, RZ ;  /* 0x00000009020a7219 */ /* 0x000fe400000006ff */
[----:B------:R-:W-:Y:S02]  /*2480*/  MOV R9, 0x50 ;  /* 0x0000005000097802 */ /* 0x000fe40000000f00 */
[----:B------:R-:W-:Y:S02]  /*2490*/  LOP3.LUT R3, R10, R3, RZ, 0xfc, !PT ;  /* 0x000000030a037212 */ /* 0x000fe400078efcff */
[----:B------:R-:W-:-:S05]  /*24a0*/  LEA R6, R6, R9, 0x18 ;  /* 0x0000000906067211 */ /* 0x000fca00078ec0ff */
[----:B------:R2:W-:Y:S01]  /*24b0*/  ATOMS.OR RZ, [R6], R3 ;  /* 0x0000000306ff738c */ /* 0x0005e20003000000 */
[----:B------:R2:W-:Y:S03]  /*24c0*/  SYNCS.ARRIVE.TRANS64.RED.A1T0 RZ, [R4+URZ], RZ ;  /* 0x000000ff04ff79a7 */ /* 0x0005e600081004ff */
[----:B------:R2:W-:Y:S01]  /*24d0*/  ATOMS.XOR RZ, [R7], R2 ;  /* 0x0000000207ff738c */ /* 0x0005e20003800000 */
[----:B------:R-:W-:Y:S05]  /*24e0*/  BRA `(.L_x_43) ;  /* 0x0000000000107947 */ /* 0x000fea0003800000 */
.L_x_36:
[----:B------:R-:W-:Y:S02]  /*24f0*/  MOV R2, 0xffffffff ;  /* 0xffffffff00027802 */ /* 0x000fe40000000f00 */
[----:B------:R-:W-:-:S03]  /*2500*/  MOV R4, 0x2530 ;  /* 0x0000253000047802 */ /* 0x000fc60000000f00 */
[----:B------:R1:W-:Y:S04]  /*2510*/  STS [R5+0xa8], R2 ;  /* 0x0000a80205007388 */ /* 0x0003e80000000800 */
[----:B-1----:R-:W-:Y:S05]  /*2520*/  CALL.REL.NOINC `($__internal_1_$__cuda_sm10x_tcgen05_guardrail_trap_phase_invalid_during_alloc) ;  /* 0x0000002400447944 */ /* 0x002fea0003c00000 */
.L_x_43:
[----:B------:R-:W-:Y:S05]  /*2530*/  WARPSYNC.ALL ;  /* 0x0000000000007948 */ /* 0x000fea0003800000 */
[----:B------:R-:W-:Y:S01]  /*2540*/  NOP ;  /* 0x0000000000007918 */ /* 0x000fe20000000000 */
.L_x_35:
[----:B------:R-:W3:Y:S08]  /*2550*/  S2UR UR4, SR_CgaCtaId ;  /* 0x00000000000479c3 */ /* 0x000ef00000008800 */
[----:B------:R-:W-:Y:S01]  /*2560*/  BAR.SYNC.DEFER_BLOCKING 0x3, 0xa0 ;  /* 0x00c2800000007b1d */ /* 0x000fe20000010000 */
[----:B-12---:R-:W-:-:S07]  /*2570*/  MOV R3, 0x400 ;  /* 0x0000040000037802 */ /* 0x006fce0000000f00 */
[----:B------:R-:W1:Y:S01]  /*2580*/  S2UR UR25, SR_CTAID.Z ;  /* 0x00000000001979c3 */ /* 0x000e620000002700 */
[----:B---3--:R-:W-:-:S05]  /*2590*/  IMAD.U32 R2, RZ, RZ, UR4 ;  /* 0x00000004ff027e24 */ /* 0x008fca000f8e00ff */
[----:B------:R-:W-:Y:S01]  /*25a0*/  LEA R3, R2, R3, 0x18 ;  /* 0x0000000302037211 */ /* 0x000fe200078ec0ff */
[----:B-1----:R-:W-:-:S04]  /*25b0*/  UISETP.GT.U32.AND UP0, UPT, UR25, 0x1ff, UPT ;  /* 0x000001ff1900788c */ /* 0x002fc8000bf04070 */
[----:B------:R1:W2:Y:S05]  /*25c0*/  LDS R47, [R3+0xa8] ;  /* 0x0000a800032f7984 */ /* 0x0002aa0000000800 */
[----:B------:R-:W-:Y:S05]  /*25d0*/  BRA.U UP0, `(.L_x_46) ;  /* 0x0000001d004c7547 */ /* 0x000fea000b800000 */
[----:B------:R-:W3:Y:S01]  /*25e0*/  LDCU.64 UR4, c[0x0][0x648] ;  /* 0x0000c900ff0477ac */ /* 0x000ee20008000a00 */
[----:B------:R-:W-:Y:S01]  /*25f0*/  IMAD.SHL.U32 R4, R0, 0x20, RZ ;  /* 0x0000002000047824 */ /* 0x000fe200078e00ff */
[----:B------:R-:W-:Y:S01]  /*2600*/  SHF.R.U32.HI R0, RZ, 0x5, R0 ;  /* 0x00000005ff007819 */ /* 0x000fe20000011600 */
[----:B------:R-:W4:Y:S01]  /*2610*/  S2UR UR18, SR_CgaCtaId ;  /* 0x00000000001279c3 */ /* 0x000f220000008800 */
[----:B------:R-:W-:Y:S01]  /*2620*/  ISETP.NE.AND P0, PT, R2, UR30, PT ;  /* 0x0000001e02007c0c */ /* 0x000fe2000bf05270 */
[----:B------:R-:W5:Y:S01]  /*2630*/  S2R R39, SR_LANEID ;  /* 0x0000000000277919 */ /* 0x000f620000000000 */
[----:B------:R-:W-:Y:S01]  /*2640*/  LOP3.LUT R5, R4, 0x3e0, RZ, 0xc0, !PT ;  /* 0x000003e004057812 */ /* 0x000fe200078ec0ff */
[----:B------:R-:W1:Y:S01]  /*2650*/  LDCU.64 UR40, c[0x0][0x348] ;  /* 0x00006900ff2877ac */ /* 0x000e620008000a00 */
[----:B------:R-:W-:Y:S01]  /*2660*/  ISETP.LT.AND P0, PT, R2, RZ, P0 ;  /* 0x000000ff0200720c */ /* 0x000fe20000701270 */
[----:B------:R-:W-:Y:S01]  /*2670*/  BSSY B1, `(.L_x_46) ;  /* 0x00001c9000017945 */ /* 0x000fe20003800000 */
[----:B------:R-:W-:Y:S01]  /*2680*/  IMAD.U32 R46, RZ, RZ, UR25 ;  /* 0x00000019ff2e7e24 */ /* 0x000fe2000f8e00ff */
[----:B------:R-:W2:Y:S01]  /*2690*/  S2UR UR17, SR_CgaCtaId ;  /* 0x00000000001179c3 */ /* 0x000ea20000008800 */
[C---:B------:R-:W-:Y:S01]  /*26a0*/  IMAD R4, R0.reuse, 0x400, R5 ;  /* 0x0000040000047824 */ /* 0x040fe200078e0205 */
[----:B------:R-:W-:Y:S01]  /*26b0*/  USHF.R.U32.HI UR45, URZ, 0x1, UR31 ;  /* 0x00000001ff2d7899 */ /* 0x000fe2000801161f */
[----:B------:R-:W-:Y:S01]  /*26c0*/  CS2R R40, SRZ ;  /* 0x0000000000287805 */ /* 0x000fe2000001ff00 */
[----:B------:R-:W-:Y:S01]  /*26d0*/  IMAD.MOV.U32 R38, RZ, RZ, RZ ;  /* 0x000000ffff267224 */ /* 0x000fe200078e00ff */
[C---:B------:R-:W-:Y:S01]  /*26e0*/  LEA R44, R0.reuse, R3, 0x2 ;  /* 0x00000003002c7211 */ /* 0x040fe200078e10ff */
[----:B------:R-:W-:Y:S01]  /*26f0*/  IMAD.IADD R5, R3, 0x1, R4 ;  /* 0x0000000103057824 */ /* 0x000fe200078e0204 */
[----:B---3--:R-:W-:Y:S01]  /*2700*/  UIMAD.WIDE.U32 UR6, UR25, UR5, URZ ;  /* 0x00000005190672a5 */ /* 0x008fe2000f8e00ff */
[----:B------:R-:W3:Y:S01]  /*2710*/  S2UR UR16, SR_CgaCtaId ;  /* 0x00000000001079c3 */ /* 0x000ee20000008800 */
[----:B------:R-:W-:Y:S01]  /*2720*/  UIADD3 UR28, UPT, UPT, UR45, -0x1, URZ ;  /* 0xffffffff2d1c7890 */ /* 0x000fe2000fffe0ff */
[----:B--2---:R-:W-:Y:S01]  /*2730*/  IMAD R45, R0, 0x200000, R47 ;  /* 0x00200000002d7824 */ /* 0x004fe200078e022f */
[----:B------:R-:W-:Y:S01]  /*2740*/  UIADD3 UR5, UPT, UPT, -UR7, UR25, URZ ;  /* 0x0000001907057290 */ /* 0x000fe2000fffe1ff */
[C---:B------:R-:W-:Y:S01]  /*2750*/  IADD3 R4, PT, PT, R5.reuse, 0x410, RZ ;  /* 0x0000041005047810 */ /* 0x040fe20007ffe0ff */
[----:B------:R-:W-:Y:S01]  /*2760*/  VIADD R5, R5, 0x400 ;  /* 0x0000040005057836 */ /* 0x000fe20000000000 */
[----:B-1----:R-:W-:Y:S01]  /*2770*/  UIADD3 UR38, UP3, UPT, UR40, 0x240, URZ ;  /* 0x0000024028267890 */ /* 0x002fe2000ff7e0ff */
[----:B------:R-:W-:Y:S01]  /*2780*/  MOV R37, UR28 ;  /* 0x0000001c00257c02 */ /* 0x000fe20008000f00 */
[----:B------:R-:W-:Y:S01]  /*2790*/  USHF.R.U32.HI UR5, URZ, UR23, UR5 ;  /* 0x00000017ff057299 */ /* 0x000fe20008011605 */
[----:B------:R-:W1:Y:S01]  /*27a0*/  S2UR UR12, SR_CgaCtaId ;  /* 0x00000000000c79c3 */ /* 0x000e620000008800 */
[----:B------:R-:W2:Y:S01]  /*27b0*/  LDCU UR6, c[0x0][0x658] ;  /* 0x0000cb00ff0677ac */ /* 0x000ea20008000800 */
[----:B------:R-:W-:Y:S01]  /*27c0*/  SHF.R.U32.HI R43, RZ, 0x3, R4 ;  /* 0x00000003ff2b7819 */ /* 0x000fe20000011604 */
[----:B------:R-:W-:Y:S01]  /*27d0*/  @!P0 IMAD R37, RZ, RZ, UR45 ;  /* 0x0000002dff258e24 */ /* 0x000fe2000f8e02ff */
[----:B------:R-:W-:Y:S01]  /*27e0*/  SHF.R.U32.HI R42, RZ, 0x3, R5 ;  /* 0x00000003ff2a7819 */ /* 0x000fe20000011605 */
[----:B------:R-:W-:Y:S01]  /*27f0*/  UIADD3 UR5, UPT, UPT, UR7, UR5, URZ ;  /* 0x0000000507057290 */ /* 0x000fe2000fffe0ff */
[----:B------:R-:W-:Y:S01]  /*2800*/  LOP3.LUT R43, R4, 0x10, R43, 0x78, !PT ;  /* 0x00000010042b7812 */ /* 0x000fe200078e782b */
[----:B------:R-:W-:Y:S01]  /*2810*/  UIADD3 UR36, UP2, UPT, UR40, 0x240, URZ ;  /* 0x0000024028247890 */ /* 0x000fe2000ff5e0ff */
[----:B------:R-:W-:Y:S01]  /*2820*/  LOP3.LUT R42, R5, 0x10, R42, 0x78, !PT ;  /* 0x00000010052a7812 */ /* 0x000fe200078e782a */
[----:B------:R-:W-:Y:S01]  /*2830*/  USHF.R.U32.HI UR24, URZ, UR22, UR5 ;  /* 0x00000016ff187299 */ /* 0x000fe20008011605 */
[----:B------:R-:W-:Y:S01]  /*2840*/  IMAD.IADD R37, R37, 0x1, R37 ;  /* 0x0000000125257824 */ /* 0x000fe200078e0225 */
[----:B------:R-:W-:-:S02]  /*2850*/  UIADD3 UR34, UP1, UPT, UR40, 0x240, URZ ;  /* 0x0000024028227890 */ /* 0x000fc4000ff3e0ff */
[----:B------:R-:W-:Y:S02]  /*2860*/  UIADD3 UR24, UPT, UPT, -UR24, URZ, URZ ;  /* 0x000000ff18187290 */ /* 0x000fe4000fffe1ff */
[----:B------:R-:W-:Y:S02]  /*2870*/  UIADD3 UR26, UP0, UPT, UR40, 0x240, URZ ;  /* 0x00000240281a7890 */ /* 0x000fe4000ff1e0ff */
[----:B------:R-:W-:Y:S01]  /*2880*/  UIMAD UR24, UR24, UR4, UR25 ;  /* 0x00000004181872a4 */ /* 0x000fe2000f8e0219 */
[----:B------:R-:W1:Y:S03]  /*2890*/  LDCU.64 UR4, c[0x0][0x660] ;  /* 0x0000cc00ff0477ac */ /* 0x000e660008000a00 */
[----:B--2---:R-:W-:Y:S01]  /*28a0*/  UIMAD.WIDE.U32 UR6, UR24, UR6, URZ ;  /* 0x00000006180672a5 */ /* 0x004fe2000f8e00ff */
[----:B------:R-:W2:Y:S03]  /*28b0*/  LDCU.64 UR42, c[0x0][0x358] ;  /* 0x00006b00ff2a77ac */ /* 0x000ea60008000a00 */
[----:B------:R-:W-:Y:S01]  /*28c0*/  UIADD3 UR6, UPT, UPT, UR24, -UR7, URZ ;  /* 0x8000000718067290 */ /* 0x000fe2000fffe0ff */
[----:B------:R-:W2:Y:S03]  /*28d0*/  LDCU UR20, c[0x0][0x658] ;  /* 0x0000cb00ff1477ac */ /* 0x000ea60008000800 */
[----:B------:R-:W-:Y:S01]  /*28e0*/  USHF.R.U32.HI UR6, URZ, UR21, UR6 ;  /* 0x00000015ff067299 */ /* 0x000fe20008011606 */
[----:B------:R-:W2:Y:S03]  /*28f0*/  LDCU UR19, c[0x0][0x654] ;  /* 0x0000ca80ff1377ac */ /* 0x000ea60008000800 */
[----:B------:R-:W-:Y:S01]  /*2900*/  UIADD3 UR6, UPT, UPT, UR7, UR6, URZ ;  /* 0x0000000607067290 */ /* 0x000fe2000fffe0ff */
[----:B------:R-:W2:Y:S03]  /*2910*/  LDCU.64 UR10, c[0x0][0x648] ;  /* 0x0000c900ff0a77ac */ /* 0x000ea60008000a00 */
[----:B------:R-:W-:-:S02]  /*2920*/  USHF.R.U32.HI UR6, URZ, UR15, UR6 ;  /* 0x0000000fff067299 */ /* 0x000fc40008011606 */
[----:B------:R-:W-:Y:S02]  /*2930*/  UIADD3.X UR39, UPT, UPT, URZ, UR41, URZ, UP3, !UPT ;  /* 0x00000029ff277290 */ /* 0x000fe40009ffe4ff */
[----:B-1----:R-:W-:Y:S02]  /*2940*/  UIMAD.WIDE.U32 UR8, UR6, UR5, URZ ;  /* 0x00000005060872a5 */ /* 0x002fe4000f8e00ff */
[----:B------:R-:W-:Y:S02]  /*2950*/  UIADD3.X UR37, UPT, UPT, URZ, UR41, URZ, UP2, !UPT ;  /* 0x00000029ff257290 */ /* 0x000fe400097fe4ff */
[----:B------:R-:W-:Y:S02]  /*2960*/  UIADD3.X UR35, UPT, UPT, URZ, UR41, URZ, UP1, !UPT ;  /* 0x00000029ff237290 */ /* 0x000fe40008ffe4ff */
[----:B------:R-:W-:Y:S01]  /*2970*/  UIADD3.X UR27, UPT, UPT, URZ, UR41, URZ, UP0, !UPT ;  /* 0x00000029ff1b7290 */ /* 0x000fe200087fe4ff */
[----:B------:R-:W-:Y:S02]  /*2980*/  UMOV UR7, UR9 ;  /* 0x0000000900077c82 */ /* 0x000fe40008000000 */
[----:B------:R-:W-:-:S02]  /*2990*/  UIADD3 UR5, UPT, UPT, UR6, -UR7, URZ ;  /* 0x8000000706057290 */ /* 0x000fc4000fffe0ff */
[----:B------:R-:W1:Y:S02]  /*29a0*/  LDCU.64 UR8, c[0x0][0x660] ;  /* 0x0000cc00ff0877ac */ /* 0x000e640008000a00 */
[----:B------:R-:W-:-:S04]  /*29b0*/  USHF.R.U32.HI UR5, URZ, UR14, UR5 ;  /* 0x0000000eff057299 */ /* 0x000fc80008011605 */
[----:B------:R-:W-:-:S04]  /*29c0*/  UIADD3 UR7, UPT, UPT, UR7, UR5, URZ ;  /* 0x0000000507077290 */ /* 0x000fc8000fffe0ff */
[----:B------:R-:W-:-:S03]  /*29d0*/  USHF.R.U32.HI UR7, URZ, UR13, UR7 ;  /* 0x0000000dff077299 */ /* 0x000fc60008011607 */
[----:B------:R-:W1:Y:S01]  /*29e0*/  LDCU UR5, c[0x0][0x654] ;  /* 0x0000ca80ff0577ac */ /* 0x000e620008000800 */
[----:B------:R-:W-:-:S04]  /*29f0*/  UIADD3 UR7, UPT, UPT, -UR7, URZ, URZ ;  /* 0x000000ff07077290 */ /* 0x000fc8000fffe1ff */
[----:B------:R-:W-:Y:S02]  /*2a00*/  UIMAD UR4, UR7, UR4, UR6 ;  /* 0x00000004070472a4 */ /* 0x000fe4000f8e0206 */
[----:B------:R-:W-:-:S04]  /*2a10*/  UIADD3 UR6, UPT, UPT, -UR6, URZ, URZ ;  /* 0x000000ff06067290 */ /* 0x000fc8000fffe1ff */
[----:B------:R-:W-:Y:S01]  /*2a20*/  IMAD.U32 R49, RZ, RZ, UR4 ;  /* 0x00000004ff317e24 */ /* 0x000fe2000f8e00ff */
[----:B------:R-:W2:Y:S01]  /*2a30*/  LDCU UR7, c[0x0][0x374] ;  /* 0x00006e80ff0777ac */ /* 0x000ea20008000800 */
[----:B------:R-:W2:Y:S01]  /*2a40*/  LDCU UR44, c[0x0][0x370] ;  /* 0x00006e00ff2c77ac */ /* 0x000ea20008000800 */
[----:B------:R-:W3:Y:S01]  /*2a50*/  LDCU UR33, c[0x0][0x378] ;  /* 0x00006f00ff2177ac */ /* 0x000ee20008000800 */
[----:B-1----:R-:W-:-:S06]  /*2a60*/  UIMAD UR5, UR6, UR5, UR24 ;  /* 0x00000005060572a4 */ /* 0x002fcc000f8e0218 */
[----:B------:R-:W-:Y:S01]  /*2a70*/  MOV R48, UR5 ;  /* 0x0000000500307c02 */ /* 0x000fe20008000f00 */
[----:B--2---:R-:W-:Y:S01]  /*2a80*/  UIMAD UR44, UR7, UR44, URZ ;  /* 0x0000002c072c72a4 */ /* 0x004fe2000f8e02ff */
[----:B------:R-:W1:Y:S03]  /*2a90*/  S2UR UR7, SR_CgaCtaId ;  /* 0x00000000000779c3 */ /* 0x000e660000008800 */
[----:B---3--:R-:W-:-:S04]  /*2aa0*/  UIMAD UR33, UR44, UR33, URZ ;  /* 0x000000212c2172a4 */ /* 0x008fc8000f8e02ff */
[----:B------:R-:W-:-:S04]  /*2ab0*/  ULEA.HI UR33, UR33, UR33, URZ, 0x1 ;  /* 0x0000002121217291 */ /* 0x000fc8000f8f08ff */
[----:B----45:R-:W-:-:S12]  /*2ac0*/  USHF.R.S32.HI UR24, URZ, 0x1, UR33 ;  /* 0x00000001ff187899 */ /* 0x030fd80008011421 */
.L_x_59:
[----:B------:R-:W-:Y:S01]  /*2ad0*/  LEA R36, R38, R3, 0x3 ;  /* 0x0000000326247211 */ /* 0x000fe200078e18ff */
[----:B------:R-:W-:Y:S01]  /*2ae0*/  BSSY B0, `(.L_x_47) ;  /* 0x0000005000007945 */ /* 0x000fe20003800000 */
[----:B------:R-:W-:Y:S02]  /*2af0*/  SHF.L.U32 R5, R40, 0x1f, RZ ;  /* 0x0000001f28057819 */ /* 0x000fe400000006ff */
[----:B------:R-:W-:Y:S02]  /*2b00*/  LEA R50, R38, R45, 0x7 ;  /* 0x0000002d26327211 */ /* 0x000fe400078e38ff */
[----:B------:R-:W2:Y:S02]  /*2b10*/  SYNCS.PHASECHK.TRANS64.TRYWAIT P0, [R36+URZ+0x80], R5 ;  /* 0x00008005240075a7 */ /* 0x000ea400080011ff */
[----:B-12---:R-:W-:Y:S05]  /*2b20*/  @!P0 BRA `(.L_x_48) ;  /* 0x0000001c008c8947 */ /* 0x006fea0003800000 */
.L_x_73:
[----:B-1----:R-:W-:Y:S05]  /*2b30*/  BSYNC B0 ;  /* 0x0000000000007941 */ /* 0x002fea0003800000 */
.L_x_47:
[----:B------:R-:W-:Y:S01]  /*2b40*/  R2UR UR4, R50 ;  /* 0x00000000320472ca */ /* 0x000fe200000e0000 */
[----:B------:R-:W-:Y:S01]  /*2b50*/  IMAD.IADD R48, R48, 0x1, R48 ;  /* 0x0000000130307824 */ /* 0x000fe200078e0230 */
[----:B------:R-:W-:Y:S01]  /*2b60*/  ISETP.NE.AND P2, PT, R0, RZ, PT ;  /* 0x000000ff0000720c */ /* 0x000fe20003f45270 */
[----:B------:R-:W-:Y:S02]  /*2b70*/  IMAD.SHL.U32 R53, R41, 0x4, RZ ;  /* 0x0000000429357824 */ /* 0x000fe400078e00ff */
[----:B------:R-:W-:Y:S01]  /*2b80*/  IMAD.SHL.U32 R49, R49, 0x80, RZ ;  /* 0x0000008031317824 */ /* 0x000fe200078e00ff */
[----:B------:R-:W-:Y:S01]  /*2b90*/  LOP3.LUT R51, R48, UR32, RZ, 0xfc, !PT ;  /* 0x0000002030337c12 */ /* 0x000fe2000f8efcff */
[----:B------:R-:W-:-:S03]  /*2ba0*/  IMAD.HI R52, R53, 0x2aaaaaab, RZ ;  /* 0x2aaaaaab35347827 */ /* 0x000fc600078e02ff */
[----:B------:R-:W-:Y:S02]  /*2bb0*/  LEA.HI R48, R48, R51, RZ, 0x1 ;  /* 0x0000003330307211 */ /* 0x000fe400078f08ff */
[----:B------:R-:W-:Y:S01]  /*2bc0*/  LEA.HI R52, R52, R52, RZ, 0x1 ;  /* 0x0000003434347211 */ /* 0x000fe200078f08ff */
[----:B--2---:R-:W1:Y:S01]  /*2bd0*/  LDTM.x32 R4, tmem[UR4] ;  /* 0x00000004000479ee */ /* 0x004e6200082c0000 */
[----:B------:R-:W-:Y:S02]  /*2be0*/  LOP3.LUT R54, R48, 0xfffffffe, RZ, 0xc0, !PT ;  /* 0xfffffffe30367812 */ /* 0x000fe400078ec0ff */
[----:B------:R-:W-:Y:S01]  /*2bf0*/  SHF.R.U32.HI R48, RZ, 0x1, R48 ;  /* 0x00000001ff307819 */ /* 0x000fe20000011630 */
[----:B------:R-:W-:Y:S01]  /*2c00*/  IMAD R52, R52, -0x6, R53 ;  /* 0xfffffffa34347824 */ /* 0x000fe200078e0235 */
[----:B------:R-:W-:-:S04]  /*2c10*/  ISETP.NE.AND P0, PT, R51, R54, PT ;  /* 0x000000363300720c */ /* 0x000fc80003f05270 */
[----:B------:R-:W-:Y:S02]  /*2c20*/  ISETP.LT.AND P0, PT, R51, RZ, P0 ;  /* 0x000000ff3300720c */ /* 0x000fe40000701270 */
[-C--:B-1----:R-:W-:Y:S02]  /*2c30*/  FMNMX.NAN R51, |R18|, |R34|.reuse, !PT ;  /* 0x4000002212337209 */ /* 0x082fe40007820200 */
[----:B------:R-:W-:Y:S02]  /*2c40*/  FMNMX.NAN R54, |R19|, |R35|, !PT ;  /* 0x4000002313367209 */ /* 0x000fe40007820200 */
[----:B------:R-:W-:Y:S02]  /*2c50*/  F2FP.SATFINITE.E4M3.F32.PACK_AB_MERGE_C R34, R35, R34, RZ ;  /* 0x000000222322723e */ /* 0x000fe400048070ff */
[----:B------:R-:W-:Y:S02]  /*2c60*/  FMNMX.NAN R56, |R17|, |R33|, !PT ;  /* 0x4000002111387209 */ /* 0x000fe40007820200 */
[----:B------:R-:W-:-:S02]  /*2c70*/  F2FP.SATFINITE.E4M3.F32.PACK_AB_MERGE_C R55, R33, R32, RZ ;  /* 0x000000202137723e */ /* 0x000fc400048070ff */
[----:B------:R-:W-:Y:S02]  /*2c80*/  FMNMX.NAN R35, |R16|, |R32|, !PT ;  /* 0x4000002010237209 */ /* 0x000fe40007820200 */
[----:B------:R-:W-:Y:S02]  /*2c90*/  F2FP.SATFINITE.E4M3.F32.PACK_AB_MERGE_C R53, R15, R14, RZ ;  /* 0x0000000e0f35723e */ /* 0x000fe400048070ff */
[----:B------:R-:W-:Y:S02]  /*2ca0*/  FMNMX.NAN R33, |R14|, |R30|, !PT ;  /* 0x4000001e0e217209 */ /* 0x000fe40007820200 */
[----:B------:R-:W-:Y:S02]  /*2cb0*/  F2FP.SATFINITE.E4M3.F32.PACK_AB_MERGE_C R19, R19, R18, RZ ;  /* 0x000000121313723e */ /* 0x000fe400048070ff */
[----:B------:R-:W-:Y:S02]  /*2cc0*/  FMNMX.NAN R32, |R15|, |R31|, !PT ;  /* 0x4000001f0f207209 */ /* 0x000fe40007820200 */
[----:B------:R-:W-:-:S02]  /*2cd0*/  F2FP.SATFINITE.E4M3.F32.PACK_AB_MERGE_C R14, R31, R30, RZ ;  /* 0x0000001e1f0e723e */ /* 0x000fc400048070ff */
[----:B------:R-:W-:Y:S02]  /*2ce0*/  F2FP.SATFINITE.E4M3.F32.PACK_AB_MERGE_C R18, R17, R16, RZ ;  /* 0x000000101112723e */ /* 0x000fe400048070ff */
[----:B------:R-:W-:Y:S02]  /*2cf0*/  F2FP.SATFINITE.E4M3.F32.PACK_AB_MERGE_C R58, R13, R12, RZ ;  /* 0x0000000c0d3a723e */ /* 0x000fe400048070ff */
[----:B------:R-:W-:Y:S02]  /*2d00*/  FMNMX.NAN R31, |R12|, |R28|, !PT ;  /* 0x4000001c0c1f7209 */ /* 0x000fe40007820200 */
[----:B------:R-:W-:Y:S02]  /*2d10*/  F2FP.SATFINITE.E4M3.F32.PACK_AB_MERGE_C R17, R11, R10, RZ ;  /* 0x0000000a0b11723e */ /* 0x000fe400048070ff */
[----:B------:R-:W-:Y:S02]  /*2d20*/  F2FP.SATFINITE.E4M3.F32.PACK_AB_MERGE_C R12, R9, R8, RZ ;  /* 0x00000008090c723e */ /* 0x000fe400048070ff */
[----:B------:R-:W-:-:S02]  /*2d30*/  FMNMX.NAN R30, |R13|, |R29|, !PT ;  /* 0x4000001d0d1e7209 */ /* 0x000fc40007820200 */
[-C--:B------:R-:W-:Y:S02]  /*2d40*/  FMNMX3.NAN R51, |R10|, |R26|.reuse, R51, !PT ;  /* 0x4000001a0a337276 */ /* 0x080fe40007820233 */
[----:B------:R-:W-:Y:S02]  /*2d50*/  FMNMX3.NAN R54, |R11|, |R27|, R54, !PT ;  /* 0x4000001b0b367276 */ /* 0x000fe40007820236 */
[----:B------:R-:W-:Y:S02]  /*2d60*/  F2FP.SATFINITE.E4M3.F32.PACK_AB_MERGE_C R13, R27, R26, RZ ;  /* 0x0000001a1b0d723e */ /* 0x000fe400048070ff */
[----:B------:R-:W-:Y:S02]  /*2d70*/  F2FP.SATFINITE.E4M3.F32.PACK_AB_MERGE_C R10, R25, R24, RZ ;  /* 0x00000018190a723e */ /* 0x000fe400048070ff */
[----:B------:R-:W-:Y:S02]  /*2d80*/  FMNMX3.NAN R56, |R9|, |R25|, R56, !PT ;  /* 0x4000001909387276 */ /* 0x000fe40007820238 */
[----:B------:R-:W-:-:S02]  /*2d90*/  PRMT R17, R12, 0x5410, R17 ;  /* 0x000054100c117816 */ /* 0x000fc40000000011 */
[----:B------:R-:W-:Y:S02]  /*2da0*/  F2FP.SATFINITE.E4M3.F32.PACK_AB_MERGE_C R11, R7, R6, RZ ;  /* 0x00000006070b723e */ /* 0x000fe400048070ff */
[----:B------:R-:W-:Y:S02]  /*2db0*/  F2FP.SATFINITE.E4M3.F32.PACK_AB_MERGE_C R16, R5, R4, RZ ;  /* 0x000000040510723e */ /* 0x000fe400048070ff */
[----:B------:R-:W-:Y:S02]  /*2dc0*/  F2FP.SATFINITE.E4M3.F32.PACK_AB_MERGE_C R9, R23, R22, RZ ;  /* 0x000000161709723e */ /* 0x000fe400048070ff */
[----:B------:R-:W-:Y:S02]  /*2dd0*/  F2FP.SATFINITE.E4M3.F32.PACK_AB_MERGE_C R12, R21, R20, RZ ;  /* 0x00000014150c723e */ /* 0x000fe400048070ff */
[----:B------:R-:W-:Y:S02]  /*2de0*/  F2FP.SATFINITE.E4M3.F32.PACK_AB_MERGE_C R29, R29, R28, RZ ;  /* 0x0000001c1d1d723e */ /* 0x000fe400048070ff */
[----:B------:R-:W-:-:S02]  /*2df0*/  PRMT R19, R18, 0x5410, R19 ;  /* 0x0000541012137816 */ /* 0x000fc40000000013 */
[----:B------:R-:W-:Y:S01]  /*2e00*/  PRMT R13, R10, 0x5410, R13 ;  /* 0x000054100a0d7816 */ /* 0x000fe2000000000d */
[----:B------:R-:W-:Y:S01]  /*2e10*/  IMAD R10, R52, 0x1000, R42 ;  /* 0x00001000340a7824 */ /* 0x000fe200078e022a */
[----:B------:R-:W-:Y:S02]  /*2e20*/  PRMT R16, R16, 0x5410, R11 ;  /* 0x0000541010107816 */ /* 0x000fe4000000000b */
[----:B------:R-:W-:Y:S02]  /*2e30*/  PRMT R18, R58, 0x5410, R53 ;  /* 0x000054103a127816 */ /* 0x000fe40000000035 */
[----:B------:R-:W-:Y:S01]  /*2e40*/  PRMT R12, R12, 0x5410, R9 ;  /* 0x000054100c0c7816 */ /* 0x000fe20000000009 */
[----:B------:R-:W-:Y:S01]  /*2e50*/  IMAD R9, R52, 0x1000, R43 ;  /* 0x0000100034097824 */ /* 0x000fe200078e022b */
[----:B------:R-:W-:Y:S01]  /*2e60*/  PRMT R15, R55, 0x5410, R34 ;  /* 0x00005410370f7816 */ /* 0x000fe20000000022 */
[----:B------:R1:W-:Y:S01]  /*2e70*/  STS.128 [R10], R16 ;  /* 0x000000100a007388 */ /* 0x0003e20000000c00 */
[----:B------:R-:W-:-:S02]  /*2e80*/  PRMT R14, R29, 0x5410, R14 ;  /* 0x000054101d0e7816 */ /* 0x000fc4000000000e */
[----:B------:R-:W-:Y:S02]  /*2e90*/  FMNMX3.NAN R7, |R7|, |R23|, R32, !PT ;  /* 0x4000001707077276 */ /* 0x000fe40007820220 */
[----:B------:R-:W-:Y:S01]  /*2ea0*/  FMNMX3.NAN R6, |R6|, |R22|, R33, !PT ;  /* 0x4000001606067276 */ /* 0x000fe20007820221 */
[----:B------:R1:W-:Y:S01]  /*2eb0*/  STS.128 [R9], R12 ;  /* 0x0000000c09007388 */ /* 0x0003e20000000c00 */
[----:B------:R-:W-:Y:S02]  /*2ec0*/  FMNMX3.NAN R35, |R8|, |R24|, R35, !PT ;  /* 0x4000001808237276 */ /* 0x000fe40007820223 */
[----:B------:R-:W-:Y:S01]  /*2ed0*/  FMNMX3.NAN R5, |R5|, |R21|, R30, !PT ;  /* 0x4000001505057276 */ /* 0x000fe2000782021e */
[----:B------:R2:W-:Y:S06]  /*2ee0*/  MEMBAR.ALL.CTA ;  /* 0x0000000000007992 */ /* 0x0005ec0000008000 */
[----:B--2---:R-:W2:Y:S01]  /*2ef0*/  FENCE.VIEW.ASYNC.S ;  /* 0x00000000000073c6 */ /* 0x004ea20000000000 */
[----:B------:R-:W-:-:S02]  /*2f00*/  FMNMX3.NAN R4, |R4|, |R20|, R31, !PT ;  /* 0x4000001404047276 */ /* 0x000fc4000782021f */
[----:B------:R-:W-:Y:S02]  /*2f10*/  FMNMX.NAN R7, R54, R7, !PT ;  /* 0x0000000736077209 */ /* 0x000fe40007820000 */
[----:B------:R-:W-:Y:S02]  /*2f20*/  FMNMX.NAN R6, R51, R6, !PT ;  /* 0x0000000633067209 */ /* 0x000fe40007820000 */
[----:B------:R-:W-:Y:S01]  /*2f30*/  FMNMX3.NAN R7, R5, R56, R7, !PT ;  /* 0x0000003805077276 */ /* 0x000fe20007820007 */
[----:B------:R-:W-:Y:S01]  /*2f40*/  VIADD R5, R48, 0xffffffff ;  /* 0xffffffff30057836 */ /* 0x000fe20000000000 */
[----:B------:R-:W-:Y:S01]  /*2f50*/  FMNMX3.NAN R4, R4, R35, R6, !PT ;  /* 0x0000002304047276 */ /* 0x000fe20007820006 */
[----:B------:R-:W-:-:S03]  /*2f60*/  @!P0 IMAD.MOV R5, RZ, RZ, R48 ;  /* 0x000000ffff058224 */ /* 0x000fc600078e0230 */
[----:B------:R-:W-:Y:S02]  /*2f70*/  FMNMX3.NAN R7, R4, R7, RZ, !PT ;  /* 0x0000000704077276 */ /* 0x000fe400078200ff */
[----:B------:R-:W-:Y:S02]  /*2f80*/  LEA R48, R5, UR29, 0x8 ;  /* 0x0000001d05307c11 */ /* 0x000fe4000f8e40ff */
[----:B------:R-:W-:Y:S01]  /*2f90*/  FMNMX R51, RZ, R7, !PT ;  /* 0x00000007ff337209 */ /* 0x000fe20007800000 */
[----:B--2---:R-:W-:Y:S06]  /*2fa0*/  BAR.SYNC.DEFER_BLOCKING 0x2, 0x80 ;  /* 0x0082000000007b1d */ /* 0x004fec0000010000 */
[----:B------:R-:W-:Y:S05]  /*2fb0*/  @P2 BRA `(.L_x_49) ;  /* 0x0000000000482947 */ /* 0x000fea0003800000 */
[----:B------:R-:W-:Y:S01]  /*2fc0*/  IMAD.U32 R2, RZ, RZ, UR18 ;  /* 0x00000012ff027e24 */ /* 0x000fe2000f8e00ff */
[----:B------:R-:W-:Y:S02]  /*2fd0*/  MOV R3, 0x400 ;  /* 0x0000040000037802 */ /* 0x000fe40000000f00 */
[----:B------:R-:W-:Y:S02]  /*2fe0*/  PLOP3.LUT P0, PT, PT, PT, PT, 0x80, 0x8 ;  /* 0x000000000008781c */ /* 0x000fe40003f0f070 */
[----:B------:R-:W-:-:S05]  /*2ff0*/  LEA R3, R2, R3, 0x18 ;  /* 0x0000000302037211 */ /* 0x000fca00078ec0ff */
[----:B------:R-:W-:-:S04]  /*3000*/  IMAD R4, R52, 0x1000, R3 ;  /* 0x0000100034047824 */ /* 0x000fc800078e0203 */
[----:B------:R-:W-:-:S07]  /*3010*/  VIADD R4, R4, 0x400 ;  /* 0x0000040004047836 */ /* 0x000fce0000000000 */
.L_x_50:
[----:B------:R-:W-:Y:S02]  /*3020*/  PLOP3.LUT P1, PT, P1, P0, PT, 0xf2, 0x2f ;  /* 0x00000000002f781c */ /* 0x000fe40000f21e72 */
[----:B------:R-:W-:-:S08]  /*3030*/  @P0 R2UR P1, UR6, R48 ;  /* 0x00000000300602ca */ /* 0x000fd00000020000 */
[----:B------:R-:W-:Y:S02]  /*3040*/  PLOP3.LUT P1, PT, P1, P0, PT, 0xf2, 0x2f ;  /* 0x00000000002f781c */ /* 0x000fe40000f21e72 */
[----:B------:R-:W-:-:S08]  /*3050*/  @P0 R2UR.OR P1, UR5, R49 ;  /* 0x00000000310502ca */ /* 0x000fd00000120000 */
[----:B------:R-:W-:Y:S02]  /*3060*/  PLOP3.LUT P1, PT, P1, P0, PT, 0xf2, 0x2f ;  /* 0x00000000002f781c */ /* 0x000fe40000f21e72 */
[----:B------:R-:W-:-:S08]  /*3070*/  @P0 R2UR.OR P1, UR4, R4 ;  /* 0x00000000040402ca */ /* 0x000fd00000120000 */
[----:B------:R-:W-:Y:S02]  /*3080*/  @P0 PLOP3.LUT P0, PT, P1, PT, PT, 0x80, 0x8 ;  /* 0x000000000008081c */ /* 0x000fe40000f0f070 */
[----:B------:R-:W-:-:S03]  /*3090*/  PLOP3.LUT P1, PT, PT, PT, PT, 0x80, 0x8 ;  /* 0x000000000008781c */ /* 0x000fc60003f2f070 */
[----:B------:R2:W-:Y:S08]  /*30a0*/  UTMASTG.2D [UR4], [UR38], desc[URZ] ;  /* 0x0000ff04260073b5 */ /* 0x0005f00008009000 */
[----:B--2---:R-:W-:Y:S05]  /*30b0*/  @P0 BRA.U.ANY `(.L_x_50) ;  /* 0xfffffffd00d80947 */ /* 0x004fea000393ffff */
[----:B------:R0:W-:Y:S01]  /*30c0*/  UTMACMDFLUSH ;  /* 0x00000000000079b7 */ /* 0x0001e20000000000 */
[----:B------:R-:W-:-:S04]  /*30d0*/  DEPBAR.LE SB0, 0x5 ;  /* 0x000081400000791a */ /* 0x000fc80000000000 */
.L_x_49:
[----:B------:R-:W-:Y:S01]  /*30e0*/  R2UR UR4, R50 ;  /* 0x00000000320472ca */ /* 0x000fe200000e0000 */
[----:B------:R-:W-:Y:S01]  /*30f0*/  BAR.SYNC.DEFER_BLOCKING 0x2, 0x80 ;  /* 0x0082000000007b1d */ /* 0x000fe20000010000 */
[----:B------:R-:W-:-:S05]  /*3100*/  VIADD R52, R52, 0x1 ;  /* 0x0000000134347836 */ /* 0x000fca0000000000 */
[----:B------:R-:W-:-:S04]  /*3110*/  ISETP.NE.AND P0, PT, R52, 0x6, PT ;  /* 0x000000063400780c */ /* 0x000fc80003f05270 */
[----:B------:R-:W-:Y:S02]  /*3120*/  SEL R52, R52, RZ, P0 ;  /* 0x000000ff34347207 */ /* 0x000fe40000000000 */
[----:B-1----:R-:W1:Y:S02]  /*3130*/  LDTM.x32 R4, tmem[UR4+0x20] ;  /* 0x00002004000479ee */ /* 0x002e6400082c0000 */
[----:B-1----:R-:W-:Y:S02]  /*3140*/  FMNMX.NAN R54, |R35|, |R19|, !PT ;  /* 0x4000001323367209 */ /* 0x002fe40007820200 */
[-C--:B------:R-:W-:Y:S02]  /*3150*/  F2FP.SATFINITE.E4M3.F32.PACK_AB_MERGE_C R19, R19, R18.reuse, RZ ;  /* 0x000000121313723e */ /* 0x080fe400048070ff */
[----:B------:R-:W-:Y:S02]  /*3160*/  FMNMX.NAN R53, |R34|, |R18|, !PT ;  /* 0x4000001222357209 */ /* 0x000fe40007820200 */
[----:B------:R-:W-:-:S02]  /*3170*/  F2FP.SATFINITE.E4M3.F32.PACK_AB_MERGE_C R18, R35, R34, RZ ;  /* 0x000000222312723e */ /* 0x000fc400048070ff */
[C---:B------:R-:W-:Y:S02]  /*3180*/  FMNMX.NAN R34, |R33|.reuse, |R17|, !PT ;  /* 0x4000001121227209 */ /* 0x040fe40007820200 */
[----:B------:R-:W-:Y:S02]  /*3190*/  F2FP.SATFINITE.E4M3.F32.PACK_AB_MERGE_C R57, R33, R32, RZ ;  /* 0x000000202139723e */ /* 0x000fe400048070ff */
[----:B------:R-:W-:Y:S02]  /*31a0*/  FMNMX.NAN R35, |R32|, |R16|, !PT ;  /* 0x4000001020237209 */ /* 0x000fe40007820200 */
[-C--:B------:R-:W-:Y:S02]  /*31b0*/  F2FP.SATFINITE.E4M3.F32.PACK_AB_MERGE_C R55, R15, R14.reuse, RZ ;  /* 0x0000000e0f37723e */ /* 0x080fe400048070ff */
[----:B------:R-:W-:Y:S02]  /*31c0*/  FMNMX.NAN R33, |R30|, |R14|, !PT ;  /* 0x4000000e1e217209 */ /* 0x000fe40007820200 */
[----:B------:R-:W-:-:S02]  /*31d0*/  FMNMX.NAN R32, |R31|, |R15|, !PT ;  /* 0x4000000f1f207209 */ /* 0x000fc40007820200 */
[----:B------:R-:W-:Y:S02]  /*31e0*/  F2FP.SATFINITE.E4M3.F32.PACK_AB_MERGE_C R14, R31, R30, RZ ;  /* 0x0000001e1f0e723e */ /* 0x000fe400048070ff */
[----:B------:R-:W-:Y:S02]  /*31f0*/  FMNMX.NAN R30, |R29|, |R13|, !PT ;  /* 0x4000000d1d1e7209 */ /* 0x000fe40007820200 */
[-C--:B------:R-:W-:Y:S02]  /*3200*/  F2FP.SATFINITE.E4M3.F32.PACK_AB_MERGE_C R58, R13, R12.reuse, RZ ;  /* 0x0000000c0d3a723e */ /* 0x080fe400048070ff */
[----:B------:R-:W-:Y:S02]  /*3210*/  FMNMX.NAN R31, |R28|, |R12|, !PT ;  /* 0x4000000c1c1f7209 */ /* 0x000fe40007820200 */
[----:B------:R-:W-:Y:S02]  /*3220*/  F2FP.SATFINITE.E4M3.F32.PACK_AB_MERGE_C R56, R17, R16, RZ ;  /* 0x000000101138723e */ /* 0x000fe400048070ff */
[----:B------:R-:W-:-:S02]  /*3230*/  F2FP.SATFINITE.E4M3.F32.PACK_AB_MERGE_C R12, R27, R26, RZ ;  /* 0x0000001a1b0c723e */ /* 0x000fc400048070ff */
[----:B------:R-:W-:Y:S02]  /*3240*/  F2FP.SATFINITE.E4M3.F32.PACK_AB_MERGE_C R13, R25, R24, RZ ;  /* 0x00000018190d723e */ /* 0x000fe400048070ff */
[----:B------:R-:W-:Y:S02]  /*3250*/  F2FP.SATFINITE.E4M3.F32.PACK_AB_MERGE_C R16, R11, R10, RZ ;  /* 0x0000000a0b10723e */ /* 0x000fe400048070ff */
[----:B------:R-:W-:Y:S02]  /*3260*/  F2FP.SATFINITE.E4M3.F32.PACK_AB_MERGE_C R17, R9, R8, RZ ;  /* 0x000000080911723e */ /* 0x000fe400048070ff */
[----:B------:R-:W-:Y:S02]  /*3270*/  FMNMX3.NAN R54, |R11|, |R27|, R54, !PT ;  /* 0x4000001b0b367276 */ /* 0x000fe40007820236 */
[----:B------:R-:W-:Y:S02]  /*3280*/  PRMT R13, R13, 0x5410, R12 ;  /* 0x000054100d0d7816 */ /* 0x000fe4000000000c */
        /* <DEDUP_REMOVED lines=9> */
[----:B------:R-:W-:Y:S01]  /*3320*/  FMNMX3.NAN R53, |R10|, |R26|, R53, !PT ;  /* 0x4000001a0a357276 */ /* 0x000fe20007820235 */
[----:B------:R-:W-:Y:S01]  /*3330*/  IMAD R10, R52, 0x1000, R43 ;  /* 0x00001000340a7824 */ /* 0x000fe200078e022b */
[----:B------:R-:W-:Y:S02]  /*3340*/  PRMT R19, R56, 0x5410, R19 ;  /* 0x0000541038137816 */ /* 0x000fe40000000013 */
[----:B------:R-:W-:Y:S02]  /*3350*/  PRMT R16, R16, 0x5410, R27 ;  /* 0x0000541010107816 */ /* 0x000fe4000000001b */
[----:B------:R-:W-:Y:S02]  /*3360*/  PRMT R18, R58, 0x5410, R55 ;  /* 0x000054103a127816 */ /* 0x000fe40000000037 */
[----:B------:R-:W-:-:S02]  /*3370*/  PRMT R14, R29, 0x5410, R14 ;  /* 0x000054101d0e7816 */ /* 0x000fc4000000000e */
[----:B------:R-:W-:Y:S01]  /*3380*/  FMNMX3.NAN R7, |R7|, |R23|, R32, !PT ;  /* 0x4000001707077276 */ /* 0x000fe20007820220 */
[----:B------:R1:W-:Y:S01]  /*3390*/  STS.128 [R11], R16 ;  /* 0x000000100b007388 */ /* 0x0003e20000000c00 */
        /* <DEDUP_REMOVED lines=10> */
[----:B------:R-:W-:Y:S02]  /*3440*/  FMNMX3.NAN R5, R5, R34, R7, !PT ;  /* 0x0000002205057276 */ /* 0x000fe40007820007 */
[----:B------:R-:W-:-:S04]  /*3450*/  FMNMX3.NAN R4, R4, R35, R6, !PT ;  /* 0x0000002304047276 */ /* 0x000fc80007820006 */
[----:B------:R-:W-:-:S04]  /*3460*/  FMNMX3.NAN R4, R4, R5, RZ, !PT ;  /* 0x0000000504047276 */ /* 0x000fc800078200ff */
[----:B------:R-:W-:Y:S01]  /*3470*/  FMNMX R51, R51, R4, !PT ;  /* 0x0000000433337209 */ /* 0x000fe20007800000 */
[----:B--2---:R-:W-:Y:S06]  /*3480*/  BAR.SYNC.DEFER_BLOCKING 0x2, 0x80 ;  /* 0x0082000000007b1d */ /* 0x004fec0000010000 */
[----:B------:R-:W-:Y:S05]  /*3490*/  @P2 BRA `(.L_x_51) ;  /* 0x00000000004c2947 */ /* 0x000fea0003800000 */
[----:B------:R-:W-:Y:S01]  /*34a0*/  IMAD.U32 R2, RZ, RZ, UR17 ;  /* 0x00000011ff027e24 */ /* 0x000fe2000f8e00ff */
[----:B------:R-:W-:Y:S02]  /*34b0*/  MOV R3, 0x400 ;  /* 0x0000040000037802 */ /* 0x000fe40000000f00 */
[----:B------:R-:W-:Y:S02]  /*34c0*/  PLOP3.LUT P0, PT, PT, PT, PT, 0x80, 0x8 ;  /* 0x000000000008781c */ /* 0x000fe40003f0f070 */
[----:B------:R-:W-:Y:S02]  /*34d0*/  LEA R3, R2, R3, 0x18 ;  /* 0x0000000302037211 */ /* 0x000fe400078ec0ff */
[----:B------:R-:W-:-:S03]  /*34e0*/  IADD3 R4, PT, PT, R49, 0x20, RZ ;  /* 0x0000002031047810 */ /* 0x000fc60007ffe0ff */
[----:B------:R-:W-:-:S04]  /*34f0*/  IMAD R5, R52, 0x1000, R3 ;  /* 0x0000100034057824 */ /* 0x000fc800078e0203 */
[----:B------:R-:W-:-:S07]  /*3500*/  VIADD R5, R5, 0x400 ;  /* 0x0000040005057836 */ /* 0x000fce0000000000 */
.L_x_52:
        /* <DEDUP_REMOVED lines=12> */
.L_x_51:
        /* <DEDUP_REMOVED lines=67> */
.L_x_54:
        /* <DEDUP_REMOVED lines=12> */
.L_x_53:
[----:B------:R-:W-:Y:S01]  /*3ac0*/  R2UR UR4, R50 ;  /* 0x00000000320472ca */ /* 0x000fe200000e0000 */
[----:B------:R-:W-:-:S12]  /*3ad0*/  BAR.SYNC.DEFER_BLOCKING 0x2, 0x80 ;  /* 0x0082000000007b1d */ /* 0x000fd80000010000 */
[----:B-1----:R-:W1:Y:S02]  /*3ae0*/  LDTM.x32 R4, tmem[UR4+0x60] ;  /* 0x00006004000479ee */ /* 0x002e6400082c0000 */
[----:B-1----:R-:W-:Y:S02]  /*3af0*/  FMNMX.NAN R50, |R35|, |R19|, !PT ;  /* 0x4000001323327209 */ /* 0x002fe40007820200 */
[-C--:B------:R-:W-:Y:S02]  /*3b00*/  FMNMX.NAN R53, |R34|, |R18|.reuse, !PT ;  /* 0x4000001222357209 */ /* 0x080fe40007820200 */
[----:B------:R-:W-:Y:S02]  /*3b10*/  F2FP.SATFINITE.E4M3.F32.PACK_AB_MERGE_C R19, R19, R18, RZ ;  /* 0x000000121313723e */ /* 0x000fe400048070ff */
[----:B------:R-:W-:Y:S02]  /*3b20*/  F2FP.SATFINITE.E4M3.F32.PACK_AB_MERGE_C R18, R35, R34, RZ ;  /* 0x000000222312723e */ /* 0x000fe400048070ff */
[----:B------:R-:W-:-:S02]  /*3b30*/  F2FP.SATFINITE.E4M3.F32.PACK_AB_MERGE_C R54, R17, R16, RZ ;  /* 0x000000101136723e */ /* 0x000fc400048070ff */
[----:B------:R-:W-:Y:S02]  /*3b40*/  FMNMX.NAN R35, |R32|, |R16|, !PT ;  /* 0x4000001020237209 */ /* 0x000fe40007820200 */
[----:B------:R-:W-:Y:S02]  /*3b50*/  F2FP.SATFINITE.E4M3.F32.PACK_AB_MERGE_C R16, R11, R10, RZ ;  /* 0x0000000a0b10723e */ /* 0x000fe400048070ff */
[----:B------:R-:W-:Y:S01]  /*3b60*/  FMNMX3.NAN R53, |R10|, |R26|, R53, !PT ;  /* 0x4000001a0a357276 */ /* 0x000fe20007820235 */
[----:B------:R-:W-:Y:S01]  /*3b70*/  VIADD R10, R52, 0x1 ;  /* 0x00000001340a7836 */ /* 0x000fe20000000000 */
[C---:B------:R-:W-:Y:S02]  /*3b80*/  FMNMX.NAN R34, |R33|.reuse, |R17|, !PT ;  /* 0x4000001121227209 */ /* 0x040fe40007820200 */
[----:B------:R-:W-:Y:S02]  /*3b90*/  F2FP.SATFINITE.E4M3.F32.PACK_AB_MERGE_C R57, R33, R32, RZ ;  /* 0x000000202139723e */ /* 0x000fe400048070ff */
[----:B------:R-:W-:-:S02]  /*3ba0*/  F2FP.SATFINITE.E4M3.F32.PACK_AB_MERGE_C R55, R15, R14, RZ ;  /* 0x0000000e0f37723e */ /* 0x000fc400048070ff */
[----:B------:R-:W-:Y:S02]  /*3bb0*/  FMNMX.NAN R33, |R30|, |R14|, !PT ;  /* 0x4000000e1e217209 */ /* 0x000fe40007820200 */
[C---:B------:R-:W-:Y:S02]  /*3bc0*/  FMNMX.NAN R32, |R31|.reuse, |R15|, !PT ;  /* 0x4000000f1f207209 */ /* 0x040fe40007820200 */
[----:B------:R-:W-:Y:S02]  /*3bd0*/  F2FP.SATFINITE.E4M3.F32.PACK_AB_MERGE_C R14, R31, R30, RZ ;  /* 0x0000001e1f0e723e */ /* 0x000fe400048070ff */
[----:B------:R-:W-:Y:S02]  /*3be0*/  FMNMX.NAN R30, |R29|, |R13|, !PT ;  /* 0x4000000d1d1e7209 */ /* 0x000fe40007820200 */
[-C--:B------:R-:W-:Y:S02]  /*3bf0*/  F2FP.SATFINITE.E4M3.F32.PACK_AB_MERGE_C R56, R13, R12.reuse, RZ ;  /* 0x0000000c0d38723e */ /* 0x080fe400048070ff */
[----:B------:R-:W-:-:S02]  /*3c00*/  FMNMX.NAN R31, |R28|, |R12|, !PT ;  /* 0x4000000c1c1f7209 */ /* 0x000fc40007820200 */
[----:B------:R-:W-:Y:S02]  /*3c10*/  F2FP.SATFINITE.E4M3.F32.PACK_AB_MERGE_C R17, R9, R8, RZ ;  /* 0x000000080911723e */ /* 0x000fe400048070ff */
[----:B------:R-:W-:Y:S02]  /*3c20*/  F2FP.SATFINITE.E4M3.F32.PACK_AB_MERGE_C R12, R27, R26, RZ ;  /* 0x0000001a1b0c723e */ /* 0x000fe400048070ff */
[----:B------:R-:W-:Y:S02]  /*3c30*/  F2FP.SATFINITE.E4M3.F32.PACK_AB_MERGE_C R13, R25, R24, RZ ;  /* 0x00000018190d723e */ /* 0x000fe400048070ff */
[----:B------:R-:W-:Y:S02]  /*3c40*/  ISETP.NE.AND P0, PT, R10, 0x6, PT ;  /* 0x000000060a00780c */ /* 0x000fe40003f05270 */
[----:B------:R-:W-:Y:S02]  /*3c50*/  FMNMX3.NAN R50, |R11|, |R27|, R50, !PT ;  /* 0x4000001b0b327276 */ /* 0x000fe40007820232 */
[----:B------:R-:W-:-:S02]  /*3c60*/  PRMT R17, R17, 0x5410, R16 ;  /* 0x0000541011117816 */ /* 0x000fc40000000010 */
[----:B------:R-:W-:Y:S02]  /*3c70*/  PRMT R13, R13, 0x5410, R12 ;  /* 0x000054100d0d7816 */ /* 0x000fe4000000000c */
[----:B------:R-:W-:Y:S02]  /*3c80*/  SEL R10, R10, RZ, P0 ;  /* 0x000000ff0a0a7207 */ /* 0x000fe40000000000 */
[----:B------:R-:W-:Y:S02]  /*3c90*/  F2FP.SATFINITE.E4M3.F32.PACK_AB_MERGE_C R27, R7, R6, RZ ;  /* 0x00000006071b723e */ /* 0x000fe400048070ff */
[----:B------:R-:W-:Y:S01]  /*3ca0*/  F2FP.SATFINITE.E4M3.F32.PACK_AB_MERGE_C R16, R5, R4, RZ ;  /* 0x000000040510723e */ /* 0x000fe200048070ff */
[----:B------:R-:W-:Y:S01]  /*3cb0*/  IMAD R26, R10, 0x1000, R42 ;  /* 0x000010000a1a7824 */ /* 0x000fe200078e022a */
[----:B------:R-:W-:Y:S02]  /*3cc0*/  F2FP.SATFINITE.E4M3.F32.PACK_AB_MERGE_C R11, R23, R22, RZ ;  /* 0x00000016170b723e */ /* 0x000fe400048070ff */
[----:B------:R-:W-:-:S02]  /*3cd0*/  F2FP.SATFINITE.E4M3.F32.PACK_AB_MERGE_C R12, R21, R20, RZ ;  /* 0x00000014150c723e */ /* 0x000fc400048070ff */
[----:B------:R-:W-:Y:S02]  /*3ce0*/  F2FP.SATFINITE.E4M3.F32.PACK_AB_MERGE_C R29, R29, R28, RZ ;  /* 0x0000001c1d1d723e */ /* 0x000fe400048070ff */
[----:B------:R-:W-:Y:S02]  /*3cf0*/  PRMT R15, R57, 0x5410, R18 ;  /* 0x00005410390f7816 */ /* 0x000fe40000000012 */
[----:B------:R-:W-:Y:S02]  /*3d00*/  PRMT R19, R54, 0x5410, R19 ;  /* 0x0000541036137816 */ /* 0x000fe40000000013 */
[----:B------:R-:W-:Y:S02]  /*3d10*/  PRMT R16, R16, 0x5410, R27 ;  /* 0x0000541010107816 */ /* 0x000fe4000000001b */
[----:B------:R-:W-:Y:S02]  /*3d20*/  PRMT R18, R56, 0x5410, R55 ;  /* 0x0000541038127816 */ /* 0x000fe40000000037 */
[----:B------:R-:W-:Y:S01]  /*3d30*/  PRMT R12, R12, 0x5410, R11 ;  /* 0x000054100c0c7816 */ /* 0x000fe2000000000b */
[----:B------:R-:W-:Y:S01]  /*3d40*/  IMAD R11, R10, 0x1000, R43 ;  /* 0x000010000a0b7824 */ /* 0x000fe200078e022b */
[----:B------:R-:W-:Y:S01]  /*3d50*/  PRMT R14, R29, 0x5410, R14 ;  /* 0x000054101d0e7816 */ /* 0x000fe2000000000e */
[----:B------:R1:W-:Y:S01]  /*3d60*/  STS.128 [R26], R16 ;  /* 0x000000101a007388 */ /* 0x0003e20000000c00 */
[----:B------:R-:W-:-:S02]  /*3d70*/  FMNMX3.NAN R7, |R7|, |R23|, R32, !PT ;  /* 0x4000001707077276 */ /* 0x000fc40007820220 */
[----:B------:R-:W-:Y:S01]  /*3d80*/  FMNMX3.NAN R6, |R6|, |R22|, R33, !PT ;  /* 0x4000001606067276 */ /* 0x000fe20007820221 */
[----:B------:R1:W-:Y:S01]  /*3d90*/  STS.128 [R11], R12 ;  /* 0x0000000c0b007388 */ /* 0x0003e20000000c00 */
[----:B------:R-:W-:Y:S02]  /*3da0*/  FMNMX3.NAN R34, |R9|, |R25|, R34, !PT ;  /* 0x4000001909227276 */ /* 0x000fe40007820222 */
[----:B------:R-:W-:Y:S01]  /*3db0*/  FMNMX3.NAN R35, |R8|, |R24|, R35, !PT ;  /* 0x4000001808237276 */ /* 0x000fe20007820223 */
[----:B------:R2:W-:Y:S06]  /*3dc0*/  MEMBAR.ALL.CTA ;  /* 0x0000000000007992 */ /* 0x0005ec0000008000 */
[----:B--2---:R-:W2:Y:S01]  /*3dd0*/  FENCE.VIEW.ASYNC.S ;  /* 0x00000000000073c6 */ /* 0x004ea20000000000 */
[----:B------:R-:W-:-:S02]  /*3de0*/  FMNMX3.NAN R5, |R5|, |R21|, R30, !PT ;  /* 0x4000001505057276 */ /* 0x000fc4000782021e */
[----:B------:R-:W-:Y:S02]  /*3df0*/  FMNMX3.NAN R4, |R4|, |R20|, R31, !PT ;  /* 0x4000001404047276 */ /* 0x000fe4000782021f */
        /* <DEDUP_REMOVED lines=15> */
.L_x_56:
        /* <DEDUP_REMOVED lines=12> */
.L_x_55:
[----:B------:R-:W-:Y:S01]  /*3fb0*/  BAR.SYNC.DEFER_BLOCKING 0x2, 0x80 ;  /* 0x0082000000007b1d */ /* 0x000fe20000010000 */
[----:B------:R-:W-:Y:S02]  /*3fc0*/  CREDUX.MAX.S32 UR4, R4 ;  /* 0x00000000040472cc */ /* 0x000fe40000000200 */
[----:B------:R-:W-:-:S03]  /*3fd0*/  ISETP.NE.AND P0, PT, R39, RZ, PT ;  /* 0x000000ff2700720c */ /* 0x000fc60003f05270 */
[----:B------:R-:W-:Y:S08]  /*3fe0*/  BSSY.RECONVERGENT B0, `(.L_x_57) ;  /* 0x000000e000007945 */ /* 0x000ff00003800200 */
[----:B------:R-:W-:-:S05]  /*3ff0*/  IMAD.U32 R5, RZ, RZ, UR4 ;  /* 0x00000004ff057e24 */ /* 0x000fca000f8e00ff */
[----:B------:R2:W-:Y:S01]  /*4000*/  @!P0 STS [R44+0x38400], R5 ;  /* 0x038400052c008388 */ /* 0x0005e20000000800 */
[----:B------:R-:W-:Y:S01]  /*4010*/  BAR.SYNC.DEFER_BLOCKING 0x2, 0x80 ;  /* 0x0082000000007b1d */ /* 0x000fe20000010000 */
[----:B------:R-:W-:-:S13]  /*4020*/  LOP3.LUT P0, RZ, R0, R39, RZ, 0xfc, !PT ;  /* 0x0000002700ff7212 */ /* 0x000fda000780fcff */
[----:B------:R-:W-:Y:S05]  /*4030*/  @P0 BRA `(.L_x_58) ;  /* 0x0000000000200947 */ /* 0x000fea0003800000 */
[----:B------:R-:W-:Y:S01]  /*4040*/  IMAD.U32 R2, RZ, RZ, UR7 ;  /* 0x00000007ff027e24 */ /* 0x000fe2000f8e00ff */
[----:B------:R-:W-:Y:S01]  /*4050*/  MOV R3, 0x400 ;  /* 0x0000040000037802 */ /* 0x000fe20000000f00 */
[----:B------:R-:W3:Y:S03]  /*4060*/  LDC.64 R8, c[0x0][0x640] ;  /* 0x00019000ff087b82 */ /* 0x000ee60000000a00 */
[----:B------:R-:W-:-:S05]  /*4070*/  LEA R3, R2, R3, 0x18 ;  /* 0x0000000302037211 */ /* 0x000fca00078ec0ff */
[----:B--2---:R-:W2:Y:S02]  /*4080*/  LDS.128 R4, [R3+0x38400] ;  /* 0x0384000003047984 */ /* 0x004ea40000000c00 */
[----:B--2---:R-:W-:-:S04]  /*4090*/  FMNMX3 R4, R4, RZ, R5, !PT ;  /* 0x000000ff04047276 */ /* 0x004fc80007800005 */
[----:B------:R-:W-:-:S05]  /*40a0*/  FMNMX3 R7, R4, R6, R7, !PT ;  /* 0x0000000604077276 */ /* 0x000fca0007800007 */
[----:B---3--:R3:W-:Y:S02]  /*40b0*/  REDG.E.MAX.S32.STRONG.GPU desc[UR42][R8.64], R7 ;  /* 0x000000070800798e */ /* 0x0087e4000d12e32a */
.L_x_58:
[----:B------:R-:W-:Y:S05]  /*40c0*/  BSYNC.RECONVERGENT B0 ;  /* 0x0000000000007941 */ /* 0x000fea0003800200 */
.L_x_57:
[----:B------:R-:W-:Y:S01]  /*40d0*/  VIADD R46, R46, UR24 ;  /* 0x000000182e2e7c36 */ /* 0x000fe20008000000 */
[----:B------:R-:W-:Y:S01]  /*40e0*/  ELECT P0, URZ, PT ;  /* 0x0000000000ff782f */ /* 0x000fe20003800000 */
[----:B------:R-:W-:Y:S01]  /*40f0*/  VIADD R38, R38, 0x1 ;  /* 0x0000000126267836 */ /* 0x000fe20000000000 */
[----:B------:R-:W-:Y:S01]  /*4100*/  IADD3 R41, PT, PT, R41, 0x1, RZ ;  /* 0x0000000129297810 */ /* 0x000fe20007ffe0ff */
[----:B--2---:R-:W-:-:S03]  /*4110*/  IMAD.HI.U32 R5, R46, UR11, RZ ;  /* 0x0000000b2e057c27 */ /* 0x004fc6000f8e00ff */
[----:B------:R-:W-:Y:S01]  /*4120*/  ISETP.NE.AND P1, PT, R38, 0x2, PT ;  /* 0x000000022600780c */ /* 0x000fe20003f25270 */
[----:B------:R-:W-:-:S03]  /*4130*/  IMAD.IADD R4, R46, 0x1, -R5 ;  /* 0x000000012e047824 */ /* 0x000fc600078e0a05 */
[----:B------:R-:W-:Y:S02]  /*4140*/  SEL R38, R38, RZ, P1 ;  /* 0x000000ff26267207 */ /* 0x000fe40000800000 */
[----:B------:R-:W-:Y:S01]  /*4150*/  SHF.R.U32.HI R4, RZ, UR23, R4 ;  /* 0x00000017ff047c19 */ /* 0x000fe20008011604 */
[----:B------:R-:W-:-:S03]  /*4160*/  @P0 VIADD R6, R36, 0x90 ;  /* 0x0000009024060836 */ /* 0x000fc60000000000 */
[----:B------:R-:W-:Y:S02]  /*4170*/  IADD3 R5, PT, PT, R5, R4, RZ ;  /* 0x0000000405057210 */ /* 0x000fe40007ffe0ff */
[----:B------:R-:W-:Y:S02]  /*4180*/  @P0 PRMT R6, R37, 0x654, R6 ;  /* 0x0000065425060816 */ /* 0x000fe40000000006 */
[----:B------:R-:W-:-:S05]  /*4190*/  SHF.R.U32.HI R5, RZ, UR22, R5 ;  /* 0x00000016ff057c19 */ /* 0x000fca0008011605 */
[----:B------:R-:W-:-:S04]  /*41a0*/  IMAD.MOV R5, RZ, RZ, -R5 ;  /* 0x000000ffff057224 */ /* 0x000fc800078e0a05 */
[----:B------:R-:W-:-:S04]  /*41b0*/  IMAD R48, R5, UR10, R46 ;  /* 0x0000000a05307c24 */ /* 0x000fc8000f8e022e */
[----:B------:R-:W-:-:S04]  /*41c0*/  IMAD.HI.U32 R5, R48, UR20, RZ ;  /* 0x0000001430057c27 */ /* 0x000fc8000f8e00ff */
[----:B------:R-:W-:-:S05]  /*41d0*/  IMAD.IADD R4, R48, 0x1, -R5 ;  /* 0x0000000130047824 */ /* 0x000fca00078e0a05 */
[----:B------:R-:W-:-:S04]  /*41e0*/  SHF.R.U32.HI R4, RZ, UR21, R4 ;  /* 0x00000015ff047c19 */ /* 0x000fc80008011604 */
[----:B------:R-:W-:Y:S02]  /*41f0*/  IADD3 R4, PT, PT, R5, R4, RZ ;  /* 0x0000000405047210 */ /* 0x000fe40007ffe0ff */
[----:B------:R-:W-:Y:S02]  /*4200*/  @P0 MOV R5, 0x1 ;  /* 0x0000000100050802 */ /* 0x000fe40000000f00 */
[----:B------:R-:W-:Y:S02]  /*4210*/  SHF.R.U32.HI R49, RZ, UR15, R4 ;  /* 0x0000000fff317c19 */ /* 0x000fe40008011604 */
[----:B------:R2:W-:Y:S01]  /*4220*/  @P0 SYNCS.ARRIVE.TRANS64.RED.ART0 RZ, [R6+URZ], R5 ;  /* 0x0000000506ff09a7 */ /* 0x0005e200085004ff */
[----:B------:R-:W-:Y:S02]  /*4230*/  ISETP.GE.AND P0, PT, R46, 0x200, PT ;  /* 0x000002002e00780c */ /* 0x000fe40003f06270 */
[----:B------:R-:W-:-:S04]  /*4240*/  IMAD.HI.U32 R4, R49, UR9, RZ ;  /* 0x0000000931047c27 */ /* 0x000fc8000f8e00ff */
[----:B---3--:R-:W-:-:S05]  /*4250*/  IMAD.IADD R7, R49, 0x1, -R4 ;  /* 0x0000000131077824 */ /* 0x008fca00078e0a04 */
[----:B------:R-:W-:-:S05]  /*4260*/  SHF.R.U32.HI R7, RZ, UR14, R7 ;  /* 0x0000000eff077c19 */ /* 0x000fca0008011607 */
[----:B------:R-:W-:Y:S01]  /*4270*/  IMAD.IADD R4, R4, 0x1, R7 ;  /* 0x0000000104047824 */ /* 0x000fe200078e0207 */
[----:B------:R-:W-:-:S04]  /*4280*/  SEL R7, RZ, 0x1, P1 ;  /* 0x00000001ff077807 */ /* 0x000fc80000800000 */
[----:B------:R-:W-:Y:S02]  /*4290*/  SHF.R.U32.HI R4, RZ, UR13, R4 ;  /* 0x0000000dff047c19 */ /* 0x000fe40008011604 */
[----:B--2---:R-:W-:Y:S02]  /*42a0*/  IADD3 R5, PT, PT, -R49, RZ, RZ ;  /* 0x000000ff31057210 */ /* 0x004fe40007ffe1ff */
[----:B------:R-:W-:Y:S01]  /*42b0*/  LOP3.LUT R40, R40, R7, RZ, 0x3c, !PT ;  /* 0x0000000728287212 */ /* 0x000fe200078e3cff */
[----:B------:R-:W-:Y:S02]  /*42c0*/  IMAD.MOV R4, RZ, RZ, -R4 ;  /* 0x000000ffff047224 */ /* 0x000fe400078e0a04 */
[----:B------:R-:W-:Y:S02]  /*42d0*/  IMAD R48, R5, UR19, R48 ;  /* 0x0000001305307c24 */ /* 0x000fe4000f8e0230 */
[----:B------:R-:W-:Y:S01]  /*42e0*/  IMAD R49, R4, UR8, R49 ;  /* 0x0000000804317c24 */ /* 0x000fe2000f8e0231 */
[----:B------:R-:W-:Y:S06]  /*42f0*/  @!P0 BRA `(.L_x_59) ;  /* 0xffffffe400f48947 */ /* 0x000fec000383ffff */
[----:B------:R-:W-:Y:S05]  /*4300*/  BSYNC B1 ;  /* 0x0000000000017941 */ /* 0x000fea0003800000 */
.L_x_46:
[----:B-1----:R-:W1:Y:S01]  /*4310*/  S2R R3, SR_CgaCtaId ;  /* 0x0000000000037919 */ /* 0x002e620000008800 */
[----:B------:R-:W-:Y:S02]  /*4320*/  MOV R0, 0x400 ;  /* 0x0000040000007802 */ /* 0x000fe40000000f00 */
[----:B------:R-:W-:Y:S01]  /*4330*/  LOP3.LUT R4, R2, 0x1, RZ, 0x3c, !PT ;  /* 0x0000000102047812 */ /* 0x000fe200078e3cff */
[----:B------:R-:W-:Y:S01]  /*4340*/  BAR.SYNC.DEFER_BLOCKING 0x2, 0x80 ;  /* 0x0082000000007b1d */ /* 0x000fe20000010000 */
[----:B------:R-:W-:Y:S01]  /*4350*/  IMAD.MOV.U32 R2, RZ, RZ, 0x1 ;  /* 0x00000001ff027424 */ /* 0x000fe200078e00ff */
[----:B-1----:R-:W-:-:S05]  /*4360*/  LEA R0, R3, R0, 0x18 ;  /* 0x0000000003007211 */ /* 0x002fca00078ec0ff */
[----:B------:R-:W-:-:S05]  /*4370*/  VIADD R5, R0, 0xa0 ;  /* 0x000000a000057836 */ /* 0x000fca0000000000 */
[----:B------:R-:W-:-:S04]  /*4380*/  PRMT R5, R4, 0x654, R5 ;  /* 0x0000065404057816 */ /* 0x000fc80000000005 */
[----:B------:R1:W-:Y:S01]  /*4390*/  SYNCS.ARRIVE.TRANS64.RED.ART0 RZ, [R5+URZ], R2 ;  /* 0x0000000205ff79a7 */ /* 0x0003e200085004ff */
[----:B------:R-:W3:Y:S02]  /*43a0*/  SYNCS.PHASECHK.TRANS64.TRYWAIT P0, [R0+URZ+0xa0], RZ ;  /* 0x0000a0ff000075a7 */ /* 0x000ee400080011ff */
[----:B-1-3--:R-:W-:Y:S05]  /*43b0*/  @!P0 BRA `(.L_x_60) ;  /* 0x0000000400808947 */ /* 0x00afea0003800000 */
.L_x_74:
[----:B------:R-:W-:Y:S01]  /*43c0*/  NOP ;  /* 0x0000000000007918 */ /* 0x000fe20000000000 */
[----:B-1----:R-:W-:Y:S01]  /*43d0*/  MOV R0, 0x50 ;  /* 0x0000005000007802 */ /* 0x002fe20000000f00 */
[----:B------:R-:W-:Y:S01]  /*43e0*/  IMAD.MOV.U32 R4, RZ, RZ, 0xffff ;  /* 0x0000ffffff047424 */ /* 0x000fe200078e00ff */
[----:B--2---:R-:W-:Y:S02]  /*43f0*/  LOP3.LUT R7, R47, 0xffff, RZ, 0xc0, !PT ;  /* 0x0000ffff2f077812 */ /* 0x004fe400078ec0ff */
[----:B------:R-:W-:Y:S02]  /*4400*/  LEA R0, R3, R0, 0x18 ;  /* 0x0000000003007211 */ /* 0x000fe400078ec0ff */
[----:B------:R-:W-:-:S03]  /*4410*/  SHF.R.U32.HI R7, RZ, 0x5, R7 ;  /* 0x00000005ff077819 */ /* 0x000fc60000011607 */
[----:B------:R-:W1:Y:S01]  /*4420*/  LDS R3, [R0] ;  /* 0x0000000000037984 */ /* 0x000e620000000800 */
[----:B------:R-:W-:Y:S01]  /*4430*/  SHF.L.U32 R4, R4, R7, RZ ;  /* 0x0000000704047219 */ /* 0x000fe200000006ff */
[----:B------:R-:W-:-:S05]  /*4440*/  VIADD R5, R7, 0x10 ;  /* 0x0000001007057836 */ /* 0x000fca0000000000 */
[----:B------:R-:W-:-:S04]  /*4450*/  SHF.L.U32 R5, R2, R5, RZ ;  /* 0x0000000502057219 */ /* 0x000fc800000006ff */
[----:B------:R-:W-:-:S04]  /*4460*/  LOP3.LUT R4, R5, R4, RZ, 0xfc, !PT ;  /* 0x0000000405047212 */ /* 0x000fc800078efcff */
[C---:B------:R-:W-:Y:S02]  /*4470*/  LOP3.LUT R5, R4.reuse, 0xffff, RZ, 0xc0, !PT ;  /* 0x0000ffff04057812 */ /* 0x040fe400078ec0ff */
[----:B-1----:R-:W-:-:S04]  /*4480*/  LOP3.LUT R2, R4, 0xffff, R3, 0x80, !PT ;  /* 0x0000ffff04027812 */ /* 0x002fc800078e8003 */
[----:B------:R-:W-:-:S13]  /*4490*/  ISETP.NE.AND P0, PT, R2, R5, PT ;  /* 0x000000050200720c */ /* 0x000fda0003f05270 */
[----:B------:R-:W-:Y:S05]  /*44a0*/  @P0 BRA `(.L_x_61) ;  /* 0x0000000000500947 */ /* 0x000fea0003800000 */
[----:B------:R-:W-:Y:S02]  /*44b0*/  SHF.R.U32.HI R2, RZ, 0x10, R3 ;  /* 0x00000010ff027819 */ /* 0x000fe40000011603 */
[----:B------:R-:W-:-:S04]  /*44c0*/  SHF.R.U32.HI R3, RZ, 0x10, R4 ;  /* 0x00000010ff037819 */ /* 0x000fc80000011604 */
[----:B------:R-:W-:-:S04]  /*44d0*/  LOP3.LUT R2, R2, R3, RZ, 0xc0, !PT ;  /* 0x0000000302027212 */ /* 0x000fc800078ec0ff */
[----:B------:R-:W-:-:S13]  /*44e0*/  ISETP.NE.AND P0, PT, R2, R3, PT ;  /* 0x000000030200720c */ /* 0x000fda0003f05270 */
[----:B------:R-:W-:Y:S05]  /*44f0*/  @P0 BRA `(.L_x_62) ;  /* 0x0000000000300947 */ /* 0x000fea0003800000 */
[----:B------:R-:W-:Y:S01]  /*4500*/  R2UR UR6, R4 ;  /* 0x00000000040672ca */ /* 0x000fe200000e0000 */
[----:B------:R-:W1:Y:S01]  /*4510*/  S2R R3, SR_LANEID ;  /* 0x0000000000037919 */ /* 0x000e620000000000 */
[----:B------:R-:W-:Y:S02]  /*4520*/  VOTEU.ANY UR5, UPT, PT ;  /* 0x0000000000057886 */ /* 0x000fe400038e0100 */
[----:B------:R-:W-:-:S09]  /*4530*/  UFLO.U32 UR5, UR5 ;  /* 0x00000005000572bd */ /* 0x000fd200080e0000 */
[----:B------:R-:W-:-:S06]  /*4540*/  ULOP3.LUT UR6, URZ, UR6, URZ, 0x33, !UPT ;  /* 0x00000006ff067292 */ /* 0x000fcc000f8e33ff */
[----:B------:R-:W-:-:S04]  /*4550*/  IMAD.U32 R2, RZ, RZ, UR6 ;  /* 0x00000006ff027e24 */ /* 0x000fc8000f8e00ff */
[----:B------:R-:W2:Y:S02]  /*4560*/  REDUX UR4, R2 ;  /* 0x00000000020473c4 */ /* 0x000ea40000000000 */
[----:B------:R3:W-:Y:S01]  /*4570*/  UTCATOMSWS.AND URZ, UR6 ;  /* 0x0000000600ff79e3 */ /* 0x0007e20008000000 */
[----:B-1----:R-:W-:Y:S01]  /*4580*/  ISETP.EQ.U32.AND P0, PT, R3, UR5, PT ;  /* 0x0000000503007c0c */ /* 0x002fe2000bf02070 */
[----:B--2---:R-:W-:-:S12]  /*4590*/  IMAD.U32 R3, RZ, RZ, UR4 ;  /* 0x00000004ff037e24 */ /* 0x004fd8000f8e00ff */
[----:B------:R3:W-:Y:S01]  /*45a0*/  @P0 ATOMS.AND RZ, [R0], R3 ;  /* 0x0000000300ff038c */ /* 0x0007e20002800000 */
[----:B------:R-:W-:Y:S05]  /*45b0*/  BRA `(.L_x_63) ;  /* 0x0000000000147947 */ /* 0x000fea0003800000 */
.L_x_62:
[----:B------:R-:W-:Y:S02]  /*45c0*/  MOV R2, 0x45e0 ;  /* 0x000045e000027802 */ /* 0x000fe40000000f00 */
[----:B------:R-:W-:Y:S05]  /*45d0*/  CALL.REL.NOINC `($__internal_0_$__cuda_sm10x_tcgen05_guardrail_trap_col_being_dealloced_not_returned_by_alloc) ;  /* 0x00000004000c7944 */ /* 0x000fea0003c00000 */
[----:B------:R-:W-:Y:S05]  /*45e0*/  BRA `(.L_x_63) ;  /* 0x0000000000087947 */ /* 0x000fea0003800000 */
.L_x_61:
[----:B------:R-:W-:Y:S02]  /*45f0*/  MOV R2, 0x4610 ;  /* 0x0000461000027802 */ /* 0x000fe40000000f00 */
[----:B------:R-:W-:Y:S05]  /*4600*/  CALL.REL.NOINC `($__internal_2_$__cuda_sm10x_tcgen05_guardrail_trap_unallocated_columns_being_dealloced) ;  /* 0x00000004001c7944 */ /* 0x000fea0003c00000 */
.L_x_63:
[----:B------:R-:W-:Y:S01]  /*4610*/  NOP ;  /* 0x0000000000007918 */ /* 0x000fe20000000000 */
[----:B------:R-:W-:-:S04]  /*4620*/  DEPBAR.LE SB0, 0x0 ;  /* 0x000080000000791a */ /* 0x000fc80000000000 */
[----:B---3--:R-:W-:Y:S05]  /*4630*/  EXIT ;  /* 0x000000000000794d */ /* 0x008fea0003800000 */
.L_x_19:
[----:B------:R-:W-:Y:S02]  /*4640*/  MOV R4, UR4 ;  /* 0x0000000400047c02 */ /* 0x000fe40008000f00 */
[----:B------:R-:W-:Y:S02]  /*4650*/  MOV R5, UR4 ;  /* 0x0000000400057c02 */ /* 0x000fe40008000f00 */
[----:B------:R-:W-:-:S07]  /*4660*/  MOV R2, UR25 ;  /* 0x0000001900027c02 */ /* 0x000fce0008000f00 */
.L_x_64:
[----:B-1----:R1:W2:Y:S02]  /*4670*/  SYNCS.PHASECHK.TRANS64.TRYWAIT P0, [R2+URZ+0x40], R5 ;  /* 0x00004005020075a7 */ /* 0x0022a400080011ff */
[----:B--2---:R-:W-:Y:S05]  /*4680*/  @!P0 NANOSLEEP.SYNCS 0x989680 ;  /* 0x009896800000895d */ /* 0x004fea0003900000 */
[----:B------:R-:W2:Y:S02]  /*4690*/  @!P0 SYNCS.PHASECHK.TRANS64 P0, [R2+URZ+0x40], R5 ;  /* 0x00004005020085a7 */ /* 0x000ea400080010ff */
[----:B--2---:R-:W-:Y:S05]  /*46a0*/  @!P0 BRA `(.L_x_64) ;  /* 0xfffffffc00f08947 */ /* 0x004fea000383ffff */
[----:B------:R-:W-:Y:S05]  /*46b0*/  BRA `(.L_x_18) ;  /* 0xffffffc400907947 */ /* 0x000fea000383ffff */
.L_x_23:
[----:B------:R-:W-:Y:S02]  /*46c0*/  MOV R4, UR5 ;  /* 0x0000000500047c02 */ /* 0x000fe40008000f00 */
[----:B------:R-:W-:Y:S02]  /*46d0*/  MOV R5, UR5 ;  /* 0x0000000500057c02 */ /* 0x000fe40008000f00 */
[----:B------:R-:W-:-:S07]  /*46e0*/  MOV R2, UR4 ;  /* 0x0000000400027c02 */ /* 0x000fce0008000f00 */
.L_x_65:
[----:B-1----:R1:W5:Y:S02]  /*46f0*/  SYNCS.PHASECHK.TRANS64.TRYWAIT P0, [R2+URZ+0x40], R5 ;  /* 0x00004005020075a7 */ /* 0x00236400080011ff */
[----:B-----5:R-:W-:Y:S05]  /*4700*/  @!P0 NANOSLEEP.SYNCS 0x989680 ;  /* 0x009896800000895d */ /* 0x020fea0003900000 */
[----:B------:R-:W5:Y:S02]  /*4710*/  @!P0 SYNCS.PHASECHK.TRANS64 P0, [R2+URZ+0x40], R5 ;  /* 0x00004005020085a7 */ /* 0x000f6400080010ff */
[----:B-----5:R-:W-:Y:S05]  /*4720*/  @!P0 BRA `(.L_x_65) ;  /* 0xfffffffc00f08947 */ /* 0x020fea000383ffff */
[----:B------:R-:W-:Y:S05]  /*4730*/  BRA `(.L_x_66) ;  /* 0xffffffcc00147947 */ /* 0x000fea000383ffff */
.L_x_27:
[----:B------:R-:W-:Y:S02]  /*4740*/  MOV R2, UR17 ;  /* 0x0000001100027c02 */ /* 0x000fe40008000f00 */
[-C--:B------:R-:W-:Y:S02]  /*4750*/  MOV R8, R3.reuse ;  /* 0x0000000300087202 */ /* 0x080fe40000000f00 */
[----:B------:R-:W-:-:S07]  /*4760*/  MOV R9, R3 ;  /* 0x0000000300097202 */ /* 0x000fce0000000f00 */
.L_x_67:
[----:B-1----:R1:W4:Y:S02]  /*4770*/  SYNCS.PHASECHK.TRANS64.TRYWAIT P0, [R2+URZ+0x90], R9 ;  /* 0x00009009020075a7 */ /* 0x00232400080011ff */
[----:B----4-:R-:W-:Y:S05]  /*4780*/  @!P0 NANOSLEEP.SYNCS 0x989680 ;  /* 0x009896800000895d */ /* 0x010fea0003900000 */
[----:B------:R-:W4:Y:S02]  /*4790*/  @!P0 SYNCS.PHASECHK.TRANS64 P0, [R2+URZ+0x90], R9 ;  /* 0x00009009020085a7 */ /* 0x000f2400080010ff */
[----:B----4-:R-:W-:Y:S05]  /*47a0*/  @!P0 BRA `(.L_x_67) ;  /* 0xfffffffc00f08947 */ /* 0x010fea000383ffff */
[----:B------:R-:W-:Y:S05]  /*47b0*/  BRA `(.L_x_26) ;  /* 0xffffffd000807947 */ /* 0x000fea000383ffff */
.L_x_30:
[----:B------:R-:W-:Y:S02]  /*47c0*/  MOV R8, UR26 ;  /* 0x0000001a00087c02 */ /* 0x000fe40008000f00 */
[----:B------:R-:W-:Y:S02]  /*47d0*/  MOV R9, UR26 ;  /* 0x0000001a00097c02 */ /* 0x000fe40008000f00 */
[----:B------:R-:W-:Y:S07]  /*47e0*/  MOV R2, UR16 ;  /* 0x0000001000027c02 */ /* 0x000fee0008000f00 */
.L_x_68:
[----:B-1----:R1:W4:Y:S02]  /*47f0*/  SYNCS.PHASECHK.TRANS64.TRYWAIT P0, [R2+URZ], R9 ;  /* 0x00000009020075a7 */ /* 0x00232400080011ff */
[----:B----4-:R-:W-:Y:S05]  /*4800*/  @!P0 NANOSLEEP.SYNCS 0x989680 ;  /* 0x009896800000895d */ /* 0x010fea0003900000 */
[----:B------:R-:W4:Y:S02]  /*4810*/  @!P0 SYNCS.PHASECHK.TRANS64 P0, [R2+URZ], R9 ;  /* 0x00000009020085a7 */ /* 0x000f2400080010ff */
[----:B----4-:R-:W-:Y:S05]  /*4820*/  @!P0 BRA `(.L_x_68) ;  /* 0xfffffffc00f08947 */ /* 0x010fea000383ffff */
[----:B------:R-:W-:Y:S05]  /*4830*/  BRA `(.L_x_29) ;  /* 0xffffffd000d87947 */ /* 0x000fea000383ffff */
.L_x_34:
[----:B------:R-:W-:-:S07]  /*4840*/  MOV R5, R4 ;  /* 0x0000000400057202 */ /* 0x000fce0000000f00 */
.L_x_69:
[----:B-----5:R5:W4:Y:S02]  /*4850*/  SYNCS.PHASECHK.TRANS64.TRYWAIT P0, [R2+URZ+0x90], R5 ;  /* 0x00009005020075a7 */ /* 0x020b2400080011ff */
[----:B----4-:R-:W-:Y:S05]  /*4860*/  @!P0 NANOSLEEP.SYNCS 0x989680 ;  /* 0x009896800000895d */ /* 0x010fea0003900000 */
[----:B------:R-:W4:Y:S02]  /*4870*/  @!P0 SYNCS.PHASECHK.TRANS64 P0, [R2+URZ+0x90], R5 ;  /* 0x00009005020085a7 */ /* 0x000f2400080010ff */
[----:B----4-:R-:W-:Y:S05]  /*4880*/  @!P0 BRA `(.L_x_69) ;  /* 0xfffffffc00f08947 */ /* 0x010fea000383ffff */
[----:B------:R-:W-:Y:S05]  /*4890*/  BRA `(.L_x_24) ;  /* 0xffffffd400907947 */ /* 0x000fea000383ffff */
.L_x_42:
[----:B------:R-:W-:-:S07]  /*48a0*/  MOV R15, R14 ;  /* 0x0000000e000f7202 */ /* 0x000fce0000000f00 */
.L_x_70:
[----:B-1----:R1:W2:Y:S02]  /*48b0*/  SYNCS.PHASECHK.TRANS64.TRYWAIT P0, [R4+URZ], R15 ;  /* 0x0000000f040075a7 */ /* 0x0022a400080011ff */
[----:B--2---:R-:W-:Y:S05]  /*48c0*/  @!P0 NANOSLEEP.SYNCS 0x989680 ;  /* 0x009896800000895d */ /* 0x004fea0003900000 */
[----:B------:R-:W2:Y:S02]  /*48d0*/  @!P0 SYNCS.PHASECHK.TRANS64 P0, [R4+URZ], R15 ;  /* 0x0000000f040085a7 */ /* 0x000ea400080010ff */
[----:B--2---:R-:W-:Y:S05]  /*48e0*/  @!P0 BRA `(.L_x_70) ;  /* 0xfffffffc00f08947 */ /* 0x004fea000383ffff */
[----:B------:R-:W-:Y:S05]  /*48f0*/  BRA `(.L_x_41) ;  /* 0xffffffd8003c7947 */ /* 0x000fea000383ffff */
.L_x_45:
[----:B------:R-:W-:-:S07]  /*4900*/  MOV R3, R2 ;  /* 0x0000000200037202 */ /* 0x000fce0000000f00 */
.L_x_71:
[----:B-1----:R1:W2:Y:S02]  /*4910*/  SYNCS.PHASECHK.TRANS64.TRYWAIT P0, [R4+URZ], R3 ;  /* 0x00000003040075a7 */ /* 0x0022a400080011ff */
[----:B--2---:R-:W-:Y:S05]  /*4920*/  @!P0 NANOSLEEP.SYNCS 0x989680 ;  /* 0x009896800000895d */ /* 0x004fea0003900000 */
[----:B------:R-:W2:Y:S02]  /*4930*/  @!P0 SYNCS.PHASECHK.TRANS64 P0, [R4+URZ], R3 ;  /* 0x00000003040085a7 */ /* 0x000ea400080010ff */
[----:B--2---:R-:W-:Y:S05]  /*4940*/  @!P0 BRA `(.L_x_71) ;  /* 0xfffffffc00f08947 */ /* 0x004fea000383ffff */
[----:B------:R-:W-:Y:S05]  /*4950*/  BRA `(.L_x_44) ;  /* 0xffffffd800a47947 */ /* 0x000fea000383ffff */
.L_x_48:
[----:B------:R-:W-:-:S07]  /*4960*/  MOV R4, R5 ;  /* 0x0000000500047202 */ /* 0x000fce0000000f00 */
.L_x_72:
[----:B--2---:R2:W3:Y:S02]  /*4970*/  SYNCS.PHASECHK.TRANS64.TRYWAIT P0, [R36+URZ+0x80], R5 ;  /* 0x00008005240075a7 */ /* 0x0044e400080011ff */
[----:B---3--:R-:W-:Y:S05]  /*4980*/  @!P0 NANOSLEEP.SYNCS 0x989680 ;  /* 0x009896800000895d */ /* 0x008fea0003900000 */
[----:B------:R-:W3:Y:S02]  /*4990*/  @!P0 SYNCS.PHASECHK.TRANS64 P0, [R36+URZ+0x80], R5 ;  /* 0x00008005240085a7 */ /* 0x000ee400080010ff */
[----:B---3--:R-:W-:Y:S05]  /*49a0*/  @!P0 BRA `(.L_x_72) ;  /* 0xfffffffc00f08947 */ /* 0x008fea000383ffff */
[----:B------:R-:W-:Y:S05]  /*49b0*/  BRA `(.L_x_73) ;  /* 0xffffffe0005c7947 */ /* 0x000fea000383ffff */
.L_x_60:
[----:B-1----:R1:W3:Y:S02]  /*49c0*/  SYNCS.PHASECHK.TRANS64.TRYWAIT P0, [R0+URZ+0xa0], RZ ;  /* 0x0000a0ff000075a7 */ /* 0x0022e400080011ff */
[----:B---3--:R-:W-:Y:S05]  /*49d0*/  @!P0 NANOSLEEP.SYNCS 0x989680 ;  /* 0x009896800000895d */ /* 0x008fea0003900000 */
[----:B------:R-:W3:Y:S02]  /*49e0*/  @!P0 SYNCS.PHASECHK.TRANS64 P0, [R0+URZ+0xa0], RZ ;  /* 0x0000a0ff000085a7 */ /* 0x000ee400080010ff */
[----:B---3--:R-:W-:Y:S05]  /*49f0*/  @!P0 BRA `(.L_x_60) ;  /* 0xfffffffc00f08947 */ /* 0x008fea000383ffff */
[----:B------:R-:W-:Y:S05]  /*4a00*/  BRA `(.L_x_74) ;  /* 0xfffffff8006c7947 */ /* 0x000fea000383ffff */
        .weak           $__internal_0_$__cuda_sm10x_tcgen05_guardrail_trap_col_being_dealloced_not_returned_by_alloc
        .type           $__internal_0_$__cuda_sm10x_tcgen05_guardrail_trap_col_being_dealloced_not_returned_by_alloc,@function
        .size           $__internal_0_$__cuda_sm10x_tcgen05_guardrail_trap_col_being_dealloced_not_returned_by_alloc,($__internal_1_$__cuda_sm10x_tcgen05_guardrail_trap_phase_invalid_during_alloc - $__internal_0_$__cuda_sm10x_tcgen05_guardrail_trap_col_being_dealloced_not_returned_by_alloc)
$__internal_0_$__cuda_sm10x_tcgen05_guardrail_trap_col_being_dealloced_not_returned_by_alloc:
[----:B------:R-:W-:Y:S05]  /*4a10*/  BPT.TRAP 0x1 ;  /* 0x000000040000795c */ /* 0x000fea0000300000 */
[----:B------:R-:W-:-:S04]  /*4a20*/  HFMA2 R3, -RZ, RZ, 0, 0 ;  /* 0x00000000ff037431 */ /* 0x000fc800000001ff */
[----:B------:R-:W-:Y:S05]  /*4a30*/  RET.REL.NODEC R2 `(kernel_cutlass_kernel_cudnngemm_amaxdense_blockscaled_gemm_persistent_amaxSm100BlockScaledPersistentDenseGemmKernel_object_at__TiledMMA_ThrLayoutVMNK21111000_PermutationMNK____MMAAtom_Thr_0) ;  /* 0xffffffb402707950 */ /* 0x000fea0003c3ffff */
        .weak           $__internal_1_$__cuda_sm10x_tcgen05_guardrail_trap_phase_invalid_during_alloc
        .type           $__internal_1_$__cuda_sm10x_tcgen05_guardrail_trap_phase_invalid_during_alloc,@function
        .size           $__internal_1_$__cuda_sm10x_tcgen05_guardrail_trap_phase_invalid_during_alloc,($__internal_2_$__cuda_sm10x_tcgen05_guardrail_trap_unallocated_columns_being_dealloced - $__internal_1_$__cuda_sm10x_tcgen05_guardrail_trap_phase_invalid_during_alloc)
$__internal_1_$__cuda_sm10x_tcgen05_guardrail_trap_phase_invalid_during_alloc:
[----:B------:R-:W-:Y:S05]  /*4a40*/  BPT.TRAP 0x1 ;  /* 0x000000040000795c */ /* 0x000fea0000300000 */
[----:B------:R-:W-:Y:S01]  /*4a50*/  HFMA2 R3, -RZ, RZ, 0, 0 ;  /* 0x00000000ff037431 */ /* 0x000fe200000001ff */
[----:B------:R-:W-:-:S04]  /*4a60*/  MOV R2, R4 ;  /* 0x0000000400027202 */ /* 0x000fc80000000f00 */
[----:B------:R-:W-:Y:S05]  /*4a70*/  RET.REL.NODEC R2 `(kernel_cutlass_kernel_cudnngemm_amaxdense_blockscaled_gemm_persistent_amaxSm100BlockScaledPersistentDenseGemmKernel_object_at__TiledMMA_ThrLayoutVMNK21111000_PermutationMNK____MMAAtom_Thr_0) ;  /* 0xffffffb402607950 */ /* 0x000fea0003c3ffff */
        .weak           $__internal_2_$__cuda_sm10x_tcgen05_guardrail_trap_unallocated_columns_being_dealloced
        .type           $__internal_2_$__cuda_sm10x_tcgen05_guardrail_trap_unallocated_columns_being_dealloced,@function
        .size           $__internal_2_$__cuda_sm10x_tcgen05_guardrail_trap_unallocated_columns_being_dealloced,(.L_x_78 - $__internal_2_$__cuda_sm10x_tcgen05_guardrail_trap_unallocated_columns_being_dealloced)
$__internal_2_$__cuda_sm10x_tcgen05_guardrail_trap_unallocated_columns_being_dealloced:
[----:B------:R-:W-:Y:S05]  /*4a80*/  BPT.TRAP 0x1 ;  /* 0x000000040000795c */ /* 0x000fea0000300000 */
[----:B------:R-:W-:-:S04]  /*4a90*/  MOV R3, 0x0 ;  /* 0x0000000000037802 */ /* 0x000fc80000000f00 */
[----:B------:R-:W-:Y:S05]  /*4aa0*/  RET.REL.NODEC R2 `(kernel_cutlass_kernel_cudnngemm_amaxdense_blockscaled_gemm_persistent_amaxSm100BlockScaledPersistentDenseGemmKernel_object_at__TiledMMA_ThrLayoutVMNK21111000_PermutationMNK____MMAAtom_Thr_0) ;  /* 0xffffffb402547950 */ /* 0x000fea0003c3ffff */
.L_x_75:
[----:B------:R-:W-:-:S00]  /*4ab0*/  BRA `(.L_x_75) ;  /* 0xfffffffc00fc7947 */ /* 0x000fc0000383ffff */
[----:B------:R-:W-:-:S00]  /*4ac0*/  NOP ;  /* 0x0000000000007918 */ /* 0x000fc00000000000 */
        /* <DEDUP_REMOVED lines=11> */
.L_x_78:


//--------------------- .nv.shared.kernel_cutlass_kernel_cudnngemm_amaxdense_blockscaled_gemm_persistent_amaxSm100BlockScaledPersistentDenseGemmKernel_object_at__TiledMMA_ThrLayoutVMNK21111000_PermutationMNK____MMAAtom_Thr_0 --------------------------
	.section	.nv.shared.kernel_cutlass_kernel_cudnngemm_amaxdense_blockscaled_gemm_persistent_amaxSm100BlockScaledPersistentDenseGemmKernel_object_at__TiledMMA_ThrLayoutVMNK21111000_PermutationMNK____MMAAtom_Thr_0,"aw",@nobits
	.sectionflags	@""
	.align	1024
	.zero		1024


//--------------------- .nv.shared.reserved.0     --------------------------
	.section	.nv.shared.reserved.0,"aw",@nobits
	.align	8
	.weak		__nv_reservedSMEM_offset_0_alias
	.size		__nv_reservedSMEM_offset_0_alias, 0, 64
	.other		__nv_reservedSMEM_offset_0_alias,@"STO_CUDA_RESERVED_SHARED STV_DEFAULT"
__nv_reservedSMEM_offset_0_alias:
	.zero		0
.nv.shared.reserved.0:
	.zero		64
	.weak		__nv_reservedSMEM_allocation_phase
	.type		__nv_reservedSMEM_allocation_phase,@object
	.size		__nv_reservedSMEM_allocation_phase,(.L_0 - __nv_reservedSMEM_allocation_phase)
__nv_reservedSMEM_allocation_phase:
	.zero		1
.L_0:
	.zero		7
	.weak		__nv_reservedSMEM_devtool_atexit_pc
	.type		__nv_reservedSMEM_devtool_atexit_pc,@object
	.size		__nv_reservedSMEM_devtool_atexit_pc,(__nv_reservedSMEM_allocation_mask - __nv_reservedSMEM_devtool_atexit_pc)
__nv_reservedSMEM_devtool_atexit_pc:
	.zero		8
	.weak		__nv_reservedSMEM_allocation_mask
	.type		__nv_reservedSMEM_allocation_mask,@object
	.size		__nv_reservedSMEM_allocation_mask,(.L_2 - __nv_reservedSMEM_allocation_mask)
__nv_reservedSMEM_allocation_mask:
	.zero		4
.L_2:
	.zero		4
	.weak		__nv_reservedSMEM_tmem_allocation_pipeline_mbarrier
	.type		__nv_reservedSMEM_tmem_allocation_pipeline_mbarrier,@object
	.size		__nv_reservedSMEM_tmem_allocation_pipeline_mbarrier,(__nv_reservedSMEM_tmem_allocation_pipeline_mbarrier_parity - __nv_reservedSMEM_tmem_allocation_pipeline_mbarrier)
__nv_reservedSMEM_tmem_allocation_pipeline_mbarrier:
	.zero		8
	.weak		__nv_reservedSMEM_tmem_allocation_pipeline_mbarrier_parity
	.type		__nv_reservedSMEM_tmem_allocation_pipeline_mbarrier_parity,@object
	.size		__nv_reservedSMEM_tmem_allocation_pipeline_mbarrier_parity,(.L_4 - __nv_reservedSMEM_tmem_allocation_pipeline_mbarrier_parity)
__nv_reservedSMEM_tmem_allocation_pipeline_mbarrier_parity:
	.zero		4
.L_4:


//--------------------- .nv.constant0.kernel_cutlass_kernel_cudnngemm_amaxdense_blockscaled_gemm_persistent_amaxSm100BlockScaledPersistentDenseGemmKernel_object_at__TiledMMA_ThrLayoutVMNK21111000_PermutationMNK____MMAAtom_Thr_0 --------------------------
	.section	.nv.constant0.kernel_cutlass_kernel_cudnngemm_amaxdense_blockscaled_gemm_persistent_amaxSm100BlockScaledPersistentDenseGemmKernel_object_at__TiledMMA_ThrLayoutVMNK21111000_PermutationMNK____MMAAtom_Thr_0,"a",@progbits
	.sectionflags	@""
	.align	4
.nv.constant0.kernel_cutlass_kernel_cudnngemm_amaxdense_blockscaled_gemm_persistent_amaxSm100BlockScaledPersistentDenseGemmKernel_object_at__TiledMMA_ThrLayoutVMNK21111000_PermutationMNK____MMAAtom_Thr_0:
	.zero		1644


//--------------------- SYMBOLS --------------------------

	.type		.nv.reservedSmem.offset0,@object
	.size		.nv.reservedSmem.offset0,0x4
	.type		.nv.reservedSmem.cap,@object
	.size		.nv.reservedSmem.cap,0x4
